	.target	sm_100a

	.elftype	@"ET_EXEC"


//--------------------- .note.nv.tkinfo           --------------------------
	.section	.note.nv.tkinfo,"",@"SHT_NOTE"
	.sectionflags	@"SHF_NOTE_NV_TKINFO"
	.tkinfo
        /*0018*/ 	.word	0x00000002
        /*0030*/ 	.string	""
        /*0030*/ 	.string	"ptxas"
        /*0030*/ 	.string	"Cuda compilation tools, release 13.0, V13.0.88"
        /*0030*/ 	.string	"Build cuda_13.0.r13.0/compiler.36424714_0"
        /*0030*/ 	.string	"-arch sm_100a -m 64 "



//--------------------- .note.nv.cuinfo           --------------------------
	.section	.note.nv.cuinfo,"",@"SHT_NOTE"
	.sectionflags	@"SHF_NOTE_NV_CUINFO"
        /*0018*/ 	.short	0x0002
        /*001a*/ 	.short	0x0064
        /*001c*/ 	.short	0x0082
	.zero		2


//--------------------- .nv.info                  --------------------------
	.section	.nv.info,"",@"SHT_CUDA_INFO"
	.align	4


	//----- nvinfo : EIATTR_REGCOUNT
	.align		4
        /*0000*/ 	.byte	0x04, 0x2f
        /*0002*/ 	.short	(.L_19 - .L_18)
	.align		4
.L_18:
        /*0004*/ 	.word	index@(_ZN7cutlass13device_kernelINS_4gemm6kernel13GemmUniversalIN4cute5tupleIJiiiiEEENS1_10collective13CollectiveMmaINS1_35MainloopSm100TmaUmmaWarpSpecializedILi16ELi2ELi4ENS5_IJNS4_1CILi2EEENSA_ILi1EEESC_EEEEENS5_IJNSA_ILi256EEENSA_ILi128EEENSA_ILi64EEEEEENS_12float_e4m3_tENS5_IJlSC_lEEESJ_SK_NS4_8TiledMMAINS4_8MMA_AtomIJNS4_10MMA_TraitsINS4_25SM100_MMA_F8F6F4_2x1SM_SSEJSJ_SJ_fSF_SG_NS4_17integral_constantINS4_4UMMA5MajorELSR_0EEESS_NSP_INSQ_7ScaleInELST_0EEESU_EEEEEENS4_6LayoutINS5_IJSC_SC_SC_EEENS5_IJNSA_ILi0EEESZ_SZ_EEEEENS5_IJNS4_10UnderscoreES12_S12_EEEEENS4_18SM100_TMA_2SM_LOADENS4_14ComposedLayoutINS4_7SwizzleILi2ELi4ELi3EEENS4_18smem_ptr_flag_bitsILi8EEENSX_INS5_IJNSA_ILi8EEESH_EEENS5_IJSH_SC_EEEEEEEvNS4_8identityES15_S1F_vS1G_EENS_8epilogue10collective18CollectiveEpilogueINS1I_23Sm100TmaWarpSpecializedILi2ELi2ELi64ELb0ELb0EEEJNS5_IJSG_SG_SH_EEENS5_IJNSX_ISG_SC_EENSX_ISH_SC_EEEEESJ_SK_SJ_SK_NS1I_6fusion15FusionCallbacksIS1M_NS1R_23LinCombPerRowBiasEltActINS1I_6thread4ReLuESJ_fSJ_SJ_fLi16ELNS_15FloatRoundStyleE2EEES1N_S1Q_JEEENS4_5SM1004TMEM4LOAD26SM100_TMEM_LOAD_32dp32b64xENS4_13SM90_TMA_LOADES1F_NS4_39AutoVectorizingCopyWithAssumedAlignmentILi128EEENS4_14SM90_TMA_STOREES1F_S25_S25_EEEvvEEEEvNT_6ParamsE)
        /*0008*/ 	.word	0x000000c8


	//----- nvinfo : EIATTR_FRAME_SIZE
	.align		4
.L_19:
        /*000c*/ 	.byte	0x04, 0x11
        /*000e*/ 	.short	(.L_21 - .L_20)
	.align		4
.L_20:
        /*0010*/ 	.word	index@($__internal_2_$__cuda_sm10x_tcgen05_guardrail_trap_unallocated_columns_being_dealloced)
        /*0014*/ 	.word	0x00000000


	//----- nvinfo : EIATTR_FRAME_SIZE
	.align		4
.L_21:
        /*0018*/ 	.byte	0x04, 0x11
        /*001a*/ 	.short	(.L_23 - .L_22)
	.align		4
.L_22:
        /*001c*/ 	.word	index@($__internal_1_$__cuda_sm10x_tcgen05_guardrail_trap_phase_invalid_during_alloc)
        /*0020*/ 	.word	0x00000000


	//----- nvinfo : EIATTR_FRAME_SIZE
	.align		4
.L_23:
        /*0024*/ 	.byte	0x04, 0x11
        /*0026*/ 	.short	(.L_25 - .L_24)
	.align		4
.L_24:
        /*0028*/ 	.word	index@($__internal_0_$__cuda_sm10x_tcgen05_guardrail_trap_col_being_dealloced_not_returned_by_alloc)
        /*002c*/ 	.word	0x00000000


	//----- nvinfo : EIATTR_FRAME_SIZE
	.align		4
.L_25:
        /*0030*/ 	.byte	0x04, 0x11
        /*0032*/ 	.short	(.L_27 - .L_26)
	.align		4
.L_26:
        /*0034*/ 	.word	index@(_ZN7cutlass13device_kernelINS_4gemm6kernel13GemmUniversalIN4cute5tupleIJiiiiEEENS1_10collective13CollectiveMmaINS1_35MainloopSm100TmaUmmaWarpSpecializedILi16ELi2ELi4ENS5_IJNS4_1CILi2EEENSA_ILi1EEESC_EEEEENS5_IJNSA_ILi256EEENSA_ILi128EEENSA_ILi64EEEEEENS_12float_e4m3_tENS5_IJlSC_lEEESJ_SK_NS4_8TiledMMAINS4_8MMA_AtomIJNS4_10MMA_TraitsINS4_25SM100_MMA_F8F6F4_2x1SM_SSEJSJ_SJ_fSF_SG_NS4_17integral_constantINS4_4UMMA5MajorELSR_0EEESS_NSP_INSQ_7ScaleInELST_0EEESU_EEEEEENS4_6LayoutINS5_IJSC_SC_SC_EEENS5_IJNSA_ILi0EEESZ_SZ_EEEEENS5_IJNS4_10UnderscoreES12_S12_EEEEENS4_18SM100_TMA_2SM_LOADENS4_14ComposedLayoutINS4_7SwizzleILi2ELi4ELi3EEENS4_18smem_ptr_flag_bitsILi8EEENSX_INS5_IJNSA_ILi8EEESH_EEENS5_IJSH_SC_EEEEEEEvNS4_8identityES15_S1F_vS1G_EENS_8epilogue10collective18CollectiveEpilogueINS1I_23Sm100TmaWarpSpecializedILi2ELi2ELi64ELb0ELb0EEEJNS5_IJSG_SG_SH_EEENS5_IJNSX_ISG_SC_EENSX_ISH_SC_EEEEESJ_SK_SJ_SK_NS1I_6fusion15FusionCallbacksIS1M_NS1R_23LinCombPerRowBiasEltActINS1I_6thread4ReLuESJ_fSJ_SJ_fLi16ELNS_15FloatRoundStyleE2EEES1N_S1Q_JEEENS4_5SM1004TMEM4LOAD26SM100_TMEM_LOAD_32dp32b64xENS4_13SM90_TMA_LOADES1F_NS4_39AutoVectorizingCopyWithAssumedAlignmentILi128EEENS4_14SM90_TMA_STOREES1F_S25_S25_EEEvvEEEEvNT_6ParamsE)
        /*0038*/ 	.word	0x00000000


	//----- nvinfo : EIATTR_MIN_STACK_SIZE
	.align		4
.L_27:
        /*003c*/ 	.byte	0x04, 0x12
        /*003e*/ 	.short	(.L_29 - .L_28)
	.align		4
.L_28:
        /*0040*/ 	.word	index@(_ZN7cutlass13device_kernelINS_4gemm6kernel13GemmUniversalIN4cute5tupleIJiiiiEEENS1_10collective13CollectiveMmaINS1_35MainloopSm100TmaUmmaWarpSpecializedILi16ELi2ELi4ENS5_IJNS4_1CILi2EEENSA_ILi1EEESC_EEEEENS5_IJNSA_ILi256EEENSA_ILi128EEENSA_ILi64EEEEEENS_12float_e4m3_tENS5_IJlSC_lEEESJ_SK_NS4_8TiledMMAINS4_8MMA_AtomIJNS4_10MMA_TraitsINS4_25SM100_MMA_F8F6F4_2x1SM_SSEJSJ_SJ_fSF_SG_NS4_17integral_constantINS4_4UMMA5MajorELSR_0EEESS_NSP_INSQ_7ScaleInELST_0EEESU_EEEEEENS4_6LayoutINS5_IJSC_SC_SC_EEENS5_IJNSA_ILi0EEESZ_SZ_EEEEENS5_IJNS4_10UnderscoreES12_S12_EEEEENS4_18SM100_TMA_2SM_LOADENS4_14ComposedLayoutINS4_7SwizzleILi2ELi4ELi3EEENS4_18smem_ptr_flag_bitsILi8EEENSX_INS5_IJNSA_ILi8EEESH_EEENS5_IJSH_SC_EEEEEEEvNS4_8identityES15_S1F_vS1G_EENS_8epilogue10collective18CollectiveEpilogueINS1I_23Sm100TmaWarpSpecializedILi2ELi2ELi64ELb0ELb0EEEJNS5_IJSG_SG_SH_EEENS5_IJNSX_ISG_SC_EENSX_ISH_SC_EEEEESJ_SK_SJ_SK_NS1I_6fusion15FusionCallbacksIS1M_NS1R_23LinCombPerRowBiasEltActINS1I_6thread4ReLuESJ_fSJ_SJ_fLi16ELNS_15FloatRoundStyleE2EEES1N_S1Q_JEEENS4_5SM1004TMEM4LOAD26SM100_TMEM_LOAD_32dp32b64xENS4_13SM90_TMA_LOADES1F_NS4_39AutoVectorizingCopyWithAssumedAlignmentILi128EEENS4_14SM90_TMA_STOREES1F_S25_S25_EEEvvEEEEvNT_6ParamsE)
        /*0044*/ 	.word	0x00000000
.L_29:


//--------------------- .nv.compat                --------------------------
	.section	.nv.compat,"",@"SHT_CUDA_COMPAT_INFO"
	.align	4
        /*0000*/ 	.byte	0x02, 0x09, 0x01, 0x00, 0x02, 0x02, 0x02, 0x00, 0x02, 0x05, 0x05, 0x00, 0x03, 0x07, 0x01, 0x01
        /*0010*/ 	.byte	0x02, 0x03, 0x01, 0x00, 0x02, 0x06, 0x01, 0x00, 0x04, 0x0b, 0x08, 0x00, 0x09, 0x00, 0x00, 0x00
        /*0020*/ 	.byte	0x00, 0x00, 0x00, 0x00


//--------------------- .nv.info._ZN7cutlass13device_kernelINS_4gemm6kernel13GemmUniversalIN4cute5tupleIJiiiiEEENS1_10collective13CollectiveMmaINS1_35MainloopSm100TmaUmmaWarpSpecializedILi16ELi2ELi4ENS5_IJNS4_1CILi2EEENSA_ILi1EEESC_EEEEENS5_IJNSA_ILi256EEENSA_ILi128EEENSA_ILi64EEEEEENS_12float_e4m3_tENS5_IJlSC_lEEESJ_SK_NS4_8TiledMMAINS4_8MMA_AtomIJNS4_10MMA_TraitsINS4_25SM100_MMA_F8F6F4_2x1SM_SSEJSJ_SJ_fSF_SG_NS4_17integral_constantINS4_4UMMA5MajorELSR_0EEESS_NSP_INSQ_7ScaleInELST_0EEESU_EEEEEENS4_6LayoutINS5_IJSC_SC_SC_EEENS5_IJNSA_ILi0EEESZ_SZ_EEEEENS5_IJNS4_10UnderscoreES12_S12_EEEEENS4_18SM100_TMA_2SM_LOADENS4_14ComposedLayoutINS4_7SwizzleILi2ELi4ELi3EEENS4_18smem_ptr_flag_bitsILi8EEENSX_INS5_IJNSA_ILi8EEESH_EEENS5_IJSH_SC_EEEEEEEvNS4_8identityES15_S1F_vS1G_EENS_8epilogue10collective18CollectiveEpilogueINS1I_23Sm100TmaWarpSpecializedILi2ELi2ELi64ELb0ELb0EEEJNS5_IJSG_SG_SH_EEENS5_IJNSX_ISG_SC_EENSX_ISH_SC_EEEEESJ_SK_SJ_SK_NS1I_6fusion15FusionCallbacksIS1M_NS1R_23LinCombPerRowBiasEltActINS1I_6thread4ReLuESJ_fSJ_SJ_fLi16ELNS_15FloatRoundStyleE2EEES1N_S1Q_JEEENS4_5SM1004TMEM4LOAD26SM100_TMEM_LOAD_32dp32b64xENS4_13SM90_TMA_LOADES1F_NS4_39AutoVectorizingCopyWithAssumedAlignmentILi128EEENS4_14SM90_TMA_STOREES1F_S25_S25_EEEvvEEEEvNT_6ParamsE --------------------------
	.section	.nv.info._ZN7cutlass13device_kernelINS_4gemm6kernel13GemmUniversalIN4cute5tupleIJiiiiEEENS1_10collective13CollectiveMmaINS1_35MainloopSm100TmaUmmaWarpSpecializedILi16ELi2ELi4ENS5_IJNS4_1CILi2EEENSA_ILi1EEESC_EEEEENS5_IJNSA_ILi256EEENSA_ILi128EEENSA_ILi64EEEEEENS_12float_e4m3_tENS5_IJlSC_lEEESJ_SK_NS4_8TiledMMAINS4_8MMA_AtomIJNS4_10MMA_TraitsINS4_25SM100_MMA_F8F6F4_2x1SM_SSEJSJ_SJ_fSF_SG_NS4_17integral_constantINS4_4UMMA5MajorELSR_0EEESS_NSP_INSQ_7ScaleInELST_0EEESU_EEEEEENS4_6LayoutINS5_IJSC_SC_SC_EEENS5_IJNSA_ILi0EEESZ_SZ_EEEEENS5_IJNS4_10UnderscoreES12_S12_EEEEENS4_18SM100_TMA_2SM_LOADENS4_14ComposedLayoutINS4_7SwizzleILi2ELi4ELi3EEENS4_18smem_ptr_flag_bitsILi8EEENSX_INS5_IJNSA_ILi8EEESH_EEENS5_IJSH_SC_EEEEEEEvNS4_8identityES15_S1F_vS1G_EENS_8epilogue10collective18CollectiveEpilogueINS1I_23Sm100TmaWarpSpecializedILi2ELi2ELi64ELb0ELb0EEEJNS5_IJSG_SG_SH_EEENS5_IJNSX_ISG_SC_EENSX_ISH_SC_EEEEESJ_SK_SJ_SK_NS1I_6fusion15FusionCallbacksIS1M_NS1R_23LinCombPerRowBiasEltActINS1I_6thread4ReLuESJ_fSJ_SJ_fLi16ELNS_15FloatRoundStyleE2EEES1N_S1Q_JEEENS4_5SM1004TMEM4LOAD26SM100_TMEM_LOAD_32dp32b64xENS4_13SM90_TMA_LOADES1F_NS4_39AutoVectorizingCopyWithAssumedAlignmentILi128EEENS4_14SM90_TMA_STOREES1F_S25_S25_EEEvvEEEEvNT_6ParamsE,"",@"SHT_CUDA_INFO"
	.sectionflags	@""
	.align	4


	//----- nvinfo : EIATTR_CUDA_API_VERSION
	.align		4
        /*0000*/ 	.byte	0x04, 0x37
        /*0002*/ 	.short	(.L_31 - .L_30)
.L_30:
        /*0004*/ 	.word	0x00000082


	//----- nvinfo : EIATTR_KPARAM_INFO
	.align		4
.L_31:
        /*0008*/ 	.byte	0x04, 0x17
        /*000a*/ 	.short	(.L_33 - .L_32)
.L_32:
        /*000c*/ 	.word	0x00000000
        /*0010*/ 	.short	0x0000
        /*0012*/ 	.short	0x0000
        /*0014*/ 	.byte	0x00, 0xf0, 0x01, 0x20


	//----- nvinfo : EIATTR_AT_ENTRY_FRAGMENTS
	.align		4
.L_33:
        /*0018*/ 	.byte	0x04, 0x4f
        /*001a*/ 	.short	(.L_35 - .L_34)


	//   ....[0]....
.L_34:
        /*001c*/ 	.word	0x00000007


	//----- nvinfo : EIATTR_RESERVED_SMEM_USED
	.align		4
.L_35:
        /*0020*/ 	.byte	0x01, 0x41
	.zero		2


	//----- nvinfo : EIATTR_SPARSE_MMA_MASK
	.align		4
        /*0024*/ 	.byte	0x03, 0x50
        /*0026*/ 	.short	0x0000


	//----- nvinfo : EIATTR_TCGEN05_2CTA_USED
	.align		4
        /*0028*/ 	.byte	0x01, 0x52
	.zero		2


	//----- nvinfo : EIATTR_MAXREG_COUNT
	.align		4
        /*002c*/ 	.byte	0x03, 0x1b
        /*002e*/ 	.short	0x00ff


	//----- nvinfo : EIATTR_NUM_BARRIERS
	.align		4
        /*0030*/ 	.byte	0x02, 0x4c
        /*0032*/ 	.byte	0x07
	.zero		1


	//----- nvinfo : EIATTR_EXTERNS
	.align		4
        /*0034*/ 	.byte	0x04, 0x0f
        /*0036*/ 	.short	(.L_37 - .L_36)


	//   ....[0]....
	.align		4
.L_36:
        /*0038*/ 	.word	index@(__assertfail)


	//----- nvinfo : EIATTR_MERCURY_ISA_VERSION
	.align		4
.L_37:
        /*003c*/ 	.byte	0x03, 0x5f
        /*003e*/ 	.short	0x0101


	//----- nvinfo : EIATTR_INT_WARP_WIDE_INSTR_OFFSETS
	.align		4
        /*0040*/ 	.byte	0x04, 0x31
        /*0042*/ 	.short	(.L_39 - .L_38)


	//   ....[0]....
.L_38:
        /*0044*/ 	.word	0x00000e50


	//   ....[1]....
        /*0048*/ 	.word	0x00000ef0


	//   ....[2]....
        /*004c*/ 	.word	0x00002240


	//   ....[3]....
        /*0050*/ 	.word	0x000046f0


	//   ....[4]....
        /*0054*/ 	.word	0x00004720


	//   ....[5]....
        /*0058*/ 	.word	0x00004770


	//   ....[6]....
        /*005c*/ 	.word	0x00005080


	//   ....[7]....
        /*0060*/ 	.word	0x000050f0


	//   ....[8]....
        /*0064*/ 	.word	0x000052c0


	//   ....[9]....
        /*0068*/ 	.word	0x00005420


	//   ....[10]....
        /*006c*/ 	.word	0x000063c0


	//----- nvinfo : EIATTR_COOP_GROUP_MASK_REGIDS
	.align		4
.L_39:
        /*0070*/ 	.byte	0x04, 0x29
        /*0072*/ 	.short	(.L_41 - .L_40)


	//   ....[0]....
.L_40:
        /*0074*/ 	.word	0xffffffff


	//   ....[1]....
        /*0078*/ 	.word	0xffffffff


	//   ....[2]....
        /*007c*/ 	.word	0xffffffff


	//   ....[3]....
        /*0080*/ 	.word	0xffffffff


	//   ....[4]....
        /*0084*/ 	.word	0xffffffff


	//   ....[5]....
        /*0088*/ 	.word	0xffffffff


	//   ....[6]....
        /*008c*/ 	.word	0xffffffff


	//   ....[7]....
        /*0090*/ 	.word	0xffffffff


	//   ....[8]....
        /*0094*/ 	.word	0xffffffff


	//   ....[9]....
        /*0098*/ 	.word	0xffffffff


	//   ....[10]....
        /*009c*/ 	.word	0xffffffff


	//   ....[11]....
        /*00a0*/ 	.word	0xffffffff


	//   ....[12]....
        /*00a4*/ 	.word	0xffffffff


	//   ....[13]....
        /*00a8*/ 	.word	0xffffffff


	//----- nvinfo : EIATTR_COOP_GROUP_INSTR_OFFSETS
	.align		4
.L_41:
        /*00ac*/ 	.byte	0x04, 0x28
        /*00ae*/ 	.short	(.L_43 - .L_42)


	//   ....[0]....
.L_42:
        /*00b0*/ 	.word	0x000000c0


	//   ....[1]....
        /*00b4*/ 	.word	0x000004d0


	//   ....[2]....
        /*00b8*/ 	.word	0x00000800


	//   ....[3]....
        /*00bc*/ 	.word	0x00000950


	//   ....[4]....
        /*00c0*/ 	.word	0x00000a40


	//   ....[5]....
        /*00c4*/ 	.word	0x00000ba0


	//   ....[6]....
        /*00c8*/ 	.word	0x00000d30


	//   ....[7]....
        /*00cc*/ 	.word	0x00000f70


	//   ....[8]....
        /*00d0*/ 	.word	0x00002120


	//   ....[9]....
        /*00d4*/ 	.word	0x000035c0


	//   ....[10]....
        /*00d8*/ 	.word	0x00003a90


	//   ....[11]....
        /*00dc*/ 	.word	0x00003ac0


	//   ....[12]....
        /*00e0*/ 	.word	0x00004600


	//   ....[13]....
        /*00e4*/ 	.word	0x00004810


	//----- nvinfo : EIATTR_VRC_CTA_INIT_COUNT
	.align		4
.L_43:
        /*00e8*/ 	.byte	0x02, 0x4a
        /*00ea*/ 	.byte	0x80
	.zero		1


	//----- nvinfo : EIATTR_SYSCALL_OFFSETS
	.align		4
        /*00ec*/ 	.byte	0x04, 0x46
        /*00ee*/ 	.short	(.L_45 - .L_44)


	//   ....[0]....
.L_44:
        /*00f0*/ 	.word	0x00005ea0


	//   ....[1]....
        /*00f4*/ 	.word	0x00005fe0


	//   ....[2]....
        /*00f8*/ 	.word	0x00006a30


	//   ....[3]....
        /*00fc*/ 	.word	0x00008040


	//----- nvinfo : EIATTR_MBARRIER_INSTR_OFFSETS
	.align		4
.L_45:
        /*0100*/ 	.byte	0x04, 0x39
        /*0102*/ 	.short	(.L_47 - .L_46)


	//   ....[0]....
.L_46:
        /*0104*/ 	.word	0x000005e0
        /*0108*/ 	.word	0x000000ff
        /*010c*/ 	.word	0x00000000
        /*0110*/ 	.short	0x0100
        /*0112*/ 	.byte	0x08
	.zero		1


	//   ....[1]....
        /*0114*/ 	.word	0x000005f0
        /*0118*/ 	.word	0x000000ff
        /*011c*/ 	.word	0x00000080
        /*0120*/ 	.short	0x0100
        /*0122*/ 	.byte	0x08
	.zero		1


	//   ....[2]....
        /*0124*/ 	.word	0x00000600
        /*0128*/ 	.word	0x000000ff
        /*012c*/ 	.word	0x00000008
        /*0130*/ 	.short	0x0100
        /*0132*/ 	.byte	0x08
	.zero		1


	//   ....[3]....
        /*0134*/ 	.word	0x00000610
        /*0138*/ 	.word	0x000000ff
        /*013c*/ 	.word	0x00000088
        /*0140*/ 	.short	0x0100
        /*0142*/ 	.byte	0x08
	.zero		1


	//   ....[4]....
        /*0144*/ 	.word	0x00000620
        /*0148*/ 	.word	0x000000ff
        /*014c*/ 	.word	0x00000010
        /*0150*/ 	.short	0x0100
        /*0152*/ 	.byte	0x08
	.zero		1


	//   ....[5]....
        /*0154*/ 	.word	0x00000630
        /*0158*/ 	.word	0x000000ff
        /*015c*/ 	.word	0x00000090
        /*0160*/ 	.short	0x0100
        /*0162*/ 	.byte	0x08
	.zero		1


	//   ....[6]....
        /*0164*/ 	.word	0x00000640
        /*0168*/ 	.word	0x000000ff
        /*016c*/ 	.word	0x00000018
        /*0170*/ 	.short	0x0100
        /*0172*/ 	.byte	0x08
	.zero		1


	//   ....[7]....
        /*0174*/ 	.word	0x00000650
        /*0178*/ 	.word	0x000000ff
        /*017c*/ 	.word	0x00000098
        /*0180*/ 	.short	0x0100
        /*0182*/ 	.byte	0x08
	.zero		1


	//   ....[8]....
        /*0184*/ 	.word	0x00000660
        /*0188*/ 	.word	0x000000ff
        /*018c*/ 	.word	0x00000020
        /*0190*/ 	.short	0x0100
        /*0192*/ 	.byte	0x08
	.zero		1


	//   ....[9]....
        /*0194*/ 	.word	0x00000670
        /*0198*/ 	.word	0x000000ff
        /*019c*/ 	.word	0x000000a0
        /*01a0*/ 	.short	0x0100
        /*01a2*/ 	.byte	0x08
	.zero		1


	//   ....[10]....
        /*01a4*/ 	.word	0x00000680
        /*01a8*/ 	.word	0x000000ff
        /*01ac*/ 	.word	0x00000028
        /*01b0*/ 	.short	0x0100
        /*01b2*/ 	.byte	0x08
	.zero		1


	//   ....[11]....
        /*01b4*/ 	.word	0x00000690
        /*01b8*/ 	.word	0x000000ff
        /*01bc*/ 	.word	0x000000a8
        /*01c0*/ 	.short	0x0100
        /*01c2*/ 	.byte	0x08
	.zero		1


	//   ....[12]....
        /*01c4*/ 	.word	0x000006a0
        /*01c8*/ 	.word	0x000000ff
        /*01cc*/ 	.word	0x00000030
        /*01d0*/ 	.short	0x0100
        /*01d2*/ 	.byte	0x08
	.zero		1


	//   ....[13]....
        /*01d4*/ 	.word	0x000006b0
        /*01d8*/ 	.word	0x000000ff
        /*01dc*/ 	.word	0x000000b0
        /*01e0*/ 	.short	0x0100
        /*01e2*/ 	.byte	0x08
	.zero		1


	//   ....[14]....
        /*01e4*/ 	.word	0x000006c0
        /*01e8*/ 	.word	0x000000ff
        /*01ec*/ 	.word	0x00000038
        /*01f0*/ 	.short	0x0100
        /*01f2*/ 	.byte	0x08
	.zero		1


	//   ....[15]....
        /*01f4*/ 	.word	0x000006d0
        /*01f8*/ 	.word	0x000000ff
        /*01fc*/ 	.word	0x000000b8
        /*0200*/ 	.short	0x0100
        /*0202*/ 	.byte	0x08
	.zero		1


	//   ....[16]....
        /*0204*/ 	.word	0x000006e0
        /*0208*/ 	.word	0x000000ff
        /*020c*/ 	.word	0x00000040
        /*0210*/ 	.short	0x0100
        /*0212*/ 	.byte	0x08
	.zero		1


	//   ....[17]....
        /*0214*/ 	.word	0x000006f0
        /*0218*/ 	.word	0x000000ff
        /*021c*/ 	.word	0x000000c0
        /*0220*/ 	.short	0x0100
        /*0222*/ 	.byte	0x08
	.zero		1


	//   ....[18]....
        /*0224*/ 	.word	0x00000700
        /*0228*/ 	.word	0x000000ff
        /*022c*/ 	.word	0x00000048
        /*0230*/ 	.short	0x0100
        /*0232*/ 	.byte	0x08
	.zero		1


	//   ....[19]....
        /*0234*/ 	.word	0x00000710
        /*0238*/ 	.word	0x000000ff
        /*023c*/ 	.word	0x000000c8
        /*0240*/ 	.short	0x0100
        /*0242*/ 	.byte	0x08
	.zero		1


	//   ....[20]....
        /*0244*/ 	.word	0x00000720
        /*0248*/ 	.word	0x000000ff
        /*024c*/ 	.word	0x00000050
        /*0250*/ 	.short	0x0100
        /*0252*/ 	.byte	0x08
	.zero		1


	//   ....[21]....
        /*0254*/ 	.word	0x00000730
        /*0258*/ 	.word	0x000000ff
        /*025c*/ 	.word	0x000000d0
        /*0260*/ 	.short	0x0100
        /*0262*/ 	.byte	0x08
	.zero		1


	//   ....[22]....
        /*0264*/ 	.word	0x00000740
        /*0268*/ 	.word	0x000000ff
        /*026c*/ 	.word	0x00000058
        /*0270*/ 	.short	0x0100
        /*0272*/ 	.byte	0x08
	.zero		1


	//   ....[23]....
        /*0274*/ 	.word	0x00000750
        /*0278*/ 	.word	0x000000ff
        /*027c*/ 	.word	0x000000d8
        /*0280*/ 	.short	0x0100
        /*0282*/ 	.byte	0x08
	.zero		1


	//   ....[24]....
        /*0284*/ 	.word	0x00000760
        /*0288*/ 	.word	0x000000ff
        /*028c*/ 	.word	0x00000060
        /*0290*/ 	.short	0x0100
        /*0292*/ 	.byte	0x08
	.zero		1


	//   ....[25]....
        /*0294*/ 	.word	0x00000770
        /*0298*/ 	.word	0x000000ff
        /*029c*/ 	.word	0x000000e0
        /*02a0*/ 	.short	0x0100
        /*02a2*/ 	.byte	0x08
	.zero		1


	//   ....[26]....
        /*02a4*/ 	.word	0x00000780
        /*02a8*/ 	.word	0x000000ff
        /*02ac*/ 	.word	0x00000068
        /*02b0*/ 	.short	0x0100
        /*02b2*/ 	.byte	0x08
	.zero		1


	//   ....[27]....
        /*02b4*/ 	.word	0x00000790
        /*02b8*/ 	.word	0x000000ff
        /*02bc*/ 	.word	0x000000e8
        /*02c0*/ 	.short	0x0100
        /*02c2*/ 	.byte	0x08
	.zero		1


	//   ....[28]....
        /*02c4*/ 	.word	0x000007a0
        /*02c8*/ 	.word	0x000000ff
        /*02cc*/ 	.word	0x00000070
        /*02d0*/ 	.short	0x0100
        /*02d2*/ 	.byte	0x08
	.zero		1


	//   ....[29]....
        /*02d4*/ 	.word	0x000007b0
        /*02d8*/ 	.word	0x000000ff
        /*02dc*/ 	.word	0x000000f0
        /*02e0*/ 	.short	0x0100
        /*02e2*/ 	.byte	0x08
	.zero		1


	//   ....[30]....
        /*02e4*/ 	.word	0x000007c0
        /*02e8*/ 	.word	0x000000ff
        /*02ec*/ 	.word	0x00000078
        /*02f0*/ 	.short	0x0100
        /*02f2*/ 	.byte	0x08
	.zero		1


	//   ....[31]....
        /*02f4*/ 	.word	0x000007d0
        /*02f8*/ 	.word	0x000000ff
        /*02fc*/ 	.word	0x000000f8
        /*0300*/ 	.short	0x0100
        /*0302*/ 	.byte	0x08
	.zero		1


	//   ....[32]....
        /*0304*/ 	.word	0x00000900
        /*0308*/ 	.word	0x000000ff
        /*030c*/ 	.word	0x00000100
        /*0310*/ 	.short	0x0100
        /*0312*/ 	.byte	0x09
	.zero		1


	//   ....[33]....
        /*0314*/ 	.word	0x00000910
        /*0318*/ 	.word	0x000000ff
        /*031c*/ 	.word	0x00000110
        /*0320*/ 	.short	0x0100
        /*0322*/ 	.byte	0x09
	.zero		1


	//   ....[34]....
        /*0324*/ 	.word	0x00000920
        /*0328*/ 	.word	0x000000ff
        /*032c*/ 	.word	0x00000108
        /*0330*/ 	.short	0x0100
        /*0332*/ 	.byte	0x09
	.zero		1


	//   ....[35]....
        /*0334*/ 	.word	0x00000930
        /*0338*/ 	.word	0x000000ff
        /*033c*/ 	.word	0x00000118
        /*0340*/ 	.short	0x0100
        /*0342*/ 	.byte	0x09
	.zero		1


	//   ....[36]....
        /*0344*/ 	.word	0x00000a10
        /*0348*/ 	.word	0x000000ff
        /*034c*/ 	.word	0x00000120
        /*0350*/ 	.short	0x0100
        /*0352*/ 	.byte	0x08
	.zero		1


	//   ....[37]....
        /*0354*/ 	.word	0x00000a20
        /*0358*/ 	.word	0x000000ff
        /*035c*/ 	.word	0x00000128
        /*0360*/ 	.short	0x0100
        /*0362*/ 	.byte	0x08
	.zero		1


	//   ....[38]....
        /*0364*/ 	.word	0x00000b50
        /*0368*/ 	.word	0x000000ff
        /*036c*/ 	.word	0x00000130
        /*0370*/ 	.short	0x0100
        /*0372*/ 	.byte	0x08
	.zero		1


	//   ....[39]....
        /*0374*/ 	.word	0x00000b60
        /*0378*/ 	.word	0x000000ff
        /*037c*/ 	.word	0x00000140
        /*0380*/ 	.short	0x0100
        /*0382*/ 	.byte	0x08
	.zero		1


	//   ....[40]....
        /*0384*/ 	.word	0x00000b70
        /*0388*/ 	.word	0x000000ff
        /*038c*/ 	.word	0x00000138
        /*0390*/ 	.short	0x0100
        /*0392*/ 	.byte	0x08
	.zero		1


	//   ....[41]....
        /*0394*/ 	.word	0x00000b80
        /*0398*/ 	.word	0x000000ff
        /*039c*/ 	.word	0x00000148
        /*03a0*/ 	.short	0x0100
        /*03a2*/ 	.byte	0x08
	.zero		1


	//   ....[42]....
        /*03a4*/ 	.word	0x00000ca0
        /*03a8*/ 	.word	0x000000ff
        /*03ac*/ 	.word	0x00000150
        /*03b0*/ 	.short	0x0100
        /*03b2*/ 	.byte	0x09
	.zero		1


	//   ....[43]....
        /*03b4*/ 	.word	0x00000cb0
        /*03b8*/ 	.word	0x000000ff
        /*03bc*/ 	.word	0x00000170
        /*03c0*/ 	.short	0x0100
        /*03c2*/ 	.byte	0x09
	.zero		1


	//   ....[44]....
        /*03c4*/ 	.word	0x00000cc0
        /*03c8*/ 	.word	0x000000ff
        /*03cc*/ 	.word	0x00000158
        /*03d0*/ 	.short	0x0100
        /*03d2*/ 	.byte	0x09
	.zero		1


	//   ....[45]....
        /*03d4*/ 	.word	0x00000cd0
        /*03d8*/ 	.word	0x000000ff
        /*03dc*/ 	.word	0x00000178
        /*03e0*/ 	.short	0x0100
        /*03e2*/ 	.byte	0x09
	.zero		1


	//   ....[46]....
        /*03e4*/ 	.word	0x00000ce0
        /*03e8*/ 	.word	0x000000ff
        /*03ec*/ 	.word	0x00000160
        /*03f0*/ 	.short	0x0100
        /*03f2*/ 	.byte	0x09
	.zero		1


	//   ....[47]....
        /*03f4*/ 	.word	0x00000cf0
        /*03f8*/ 	.word	0x000000ff
        /*03fc*/ 	.word	0x00000180
        /*0400*/ 	.short	0x0100
        /*0402*/ 	.byte	0x09
	.zero		1


	//   ....[48]....
        /*0404*/ 	.word	0x00000d00
        /*0408*/ 	.word	0x000000ff
        /*040c*/ 	.word	0x00000168
        /*0410*/ 	.short	0x0100
        /*0412*/ 	.byte	0x09
	.zero		1


	//   ....[49]....
        /*0414*/ 	.word	0x00000d10
        /*0418*/ 	.word	0x000000ff
        /*041c*/ 	.word	0x00000188
        /*0420*/ 	.short	0x0100
        /*0422*/ 	.byte	0x09
	.zero		1


	//   ....[50]....
        /*0424*/ 	.word	0x00000e00
        /*0428*/ 	.word	0x000000ff
        /*042c*/ 	.word	0x00000190
        /*0430*/ 	.short	0x0100
        /*0432*/ 	.byte	0x08
	.zero		1


	//   ....[51]....
        /*0434*/ 	.word	0x00000e10
        /*0438*/ 	.word	0x000000ff
        /*043c*/ 	.word	0x000001a0
        /*0440*/ 	.short	0x0100
        /*0442*/ 	.byte	0x08
	.zero		1


	//   ....[52]....
        /*0444*/ 	.word	0x00000e20
        /*0448*/ 	.word	0x000000ff
        /*044c*/ 	.word	0x00000198
        /*0450*/ 	.short	0x0100
        /*0452*/ 	.byte	0x08
	.zero		1


	//   ....[53]....
        /*0454*/ 	.word	0x00000e30
        /*0458*/ 	.word	0x000000ff
        /*045c*/ 	.word	0x000001a8
        /*0460*/ 	.short	0x0100
        /*0462*/ 	.byte	0x08
	.zero		1


	//   ....[54]....
        /*0464*/ 	.word	0x00000f20
        /*0468*/ 	.word	0x000000ff
        /*046c*/ 	.word	0x000001b0
        /*0470*/ 	.short	0x0100
        /*0472*/ 	.byte	0x06
	.zero		1


	//   ....[55]....
        /*0474*/ 	.word	0x00001910
        /*0478*/ 	.word	0x00000002
        /*047c*/ 	.word	0x000001a0
        /*0480*/ 	.short	0x010a
        /*0482*/ 	.byte	0xff
	.zero		1


	//   ....[56]....
        /*0484*/ 	.word	0x00001940
        /*0488*/ 	.word	0x00000002
        /*048c*/ 	.word	0x00000190
        /*0490*/ 	.short	0x0101
        /*0492*/ 	.byte	0xff
	.zero		1


	//   ....[57]....
        /*0494*/ 	.word	0x00001a10
        /*0498*/ 	.word	0x000000ff
        /*049c*/ 	.word	0x00000080
        /*04a0*/ 	.short	0x010a
        /*04a2*/ 	.byte	0x08
	.zero		1


	//   ....[58]....
        /*04a4*/ 	.word	0x00001b10
        /*04a8*/ 	.word	0x000000ff
        /*04ac*/ 	.word	0x00000080
        /*04b0*/ 	.short	0x010a
        /*04b2*/ 	.byte	0x21
	.zero		1


	//   ....[59]....
        /*04b4*/ 	.word	0x00001cc0
        /*04b8*/ 	.word	0x000000ff
        /*04bc*/ 	.word	0x00000080
        /*04c0*/ 	.short	0x010a
        /*04c2*/ 	.byte	0x08
	.zero		1


	//   ....[60]....
        /*04c4*/ 	.word	0x00001de0
        /*04c8*/ 	.word	0x000000ff
        /*04cc*/ 	.word	0x00000128
        /*04d0*/ 	.short	0x0101
        /*04d2*/ 	.byte	0x04
	.zero		1


	//   ....[61]....
        /*04d4*/ 	.word	0x00001df0
        /*04d8*/ 	.word	0x000000ff
        /*04dc*/ 	.word	0x00000080
        /*04e0*/ 	.short	0x010a
        /*04e2*/ 	.byte	0x08
	.zero		1


	//   ....[62]....
        /*04e4*/ 	.word	0x00001e70
        /*04e8*/ 	.word	0x000000ff
        /*04ec*/ 	.word	0x00000080
        /*04f0*/ 	.short	0x010a
        /*04f2*/ 	.byte	0x11
	.zero		1


	//   ....[63]....
        /*04f4*/ 	.word	0x00002000
        /*04f8*/ 	.word	0x000000ff
        /*04fc*/ 	.word	0x00000080
        /*0500*/ 	.short	0x010a
        /*0502*/ 	.byte	0x08
	.zero		1


	//   ....[64]....
        /*0504*/ 	.word	0x00002150
        /*0508*/ 	.word	0x00000002
        /*050c*/ 	.word	0x00000130
        /*0510*/ 	.short	0x010a
        /*0512*/ 	.byte	0xff
	.zero		1


	//   ....[65]....
        /*0514*/ 	.word	0x00002210
        /*0518*/ 	.word	0x00000002
        /*051c*/ 	.word	0x00000000
        /*0520*/ 	.short	0x0101
        /*0522*/ 	.byte	0xff
	.zero		1


	//   ....[66]....
        /*0524*/ 	.word	0x00002770
        /*0528*/ 	.word	0x000000ff
        /*052c*/ 	.word	0x00000000
        /*0530*/ 	.short	0x010a
        /*0532*/ 	.byte	0x05
	.zero		1


	//   ....[67]....
        /*0534*/ 	.word	0x00002800
        /*0538*/ 	.word	0x000000ff
        /*053c*/ 	.word	0x00000000
        /*0540*/ 	.short	0x010a
        /*0542*/ 	.byte	0x05
	.zero		1


	//   ....[68]....
        /*0544*/ 	.word	0x00002890
        /*0548*/ 	.word	0x000000ff
        /*054c*/ 	.word	0x00000000
        /*0550*/ 	.short	0x010a
        /*0552*/ 	.byte	0x05
	.zero		1


	//   ....[69]....
        /*0554*/ 	.word	0x00002920
        /*0558*/ 	.word	0x000000ff
        /*055c*/ 	.word	0x00000000
        /*0560*/ 	.short	0x010a
        /*0562*/ 	.byte	0x05
	.zero		1


	//   ....[70]....
        /*0564*/ 	.word	0x000029b0
        /*0568*/ 	.word	0x000000ff
        /*056c*/ 	.word	0x00000000
        /*0570*/ 	.short	0x010a
        /*0572*/ 	.byte	0x05
	.zero		1


	//   ....[71]....
        /*0574*/ 	.word	0x00002a40
        /*0578*/ 	.word	0x000000ff
        /*057c*/ 	.word	0x00000000
        /*0580*/ 	.short	0x010a
        /*0582*/ 	.byte	0x05
	.zero		1


	//   ....[72]....
        /*0584*/ 	.word	0x00002ad0
        /*0588*/ 	.word	0x000000ff
        /*058c*/ 	.word	0x00000000
        /*0590*/ 	.short	0x010a
        /*0592*/ 	.byte	0x05
	.zero		1


	//   ....[73]....
        /*0594*/ 	.word	0x00002b60
        /*0598*/ 	.word	0x000000ff
        /*059c*/ 	.word	0x00000000
        /*05a0*/ 	.short	0x010a
        /*05a2*/ 	.byte	0x05
	.zero		1


	//   ....[74]....
        /*05a4*/ 	.word	0x00002bf0
        /*05a8*/ 	.word	0x000000ff
        /*05ac*/ 	.word	0x00000000
        /*05b0*/ 	.short	0x010a
        /*05b2*/ 	.byte	0x05
	.zero		1


	//   ....[75]....
        /*05b4*/ 	.word	0x00002c80
        /*05b8*/ 	.word	0x000000ff
        /*05bc*/ 	.word	0x00000000
        /*05c0*/ 	.short	0x010a
        /*05c2*/ 	.byte	0x05
	.zero		1


	//   ....[76]....
        /*05c4*/ 	.word	0x00002d10
        /*05c8*/ 	.word	0x000000ff
        /*05cc*/ 	.word	0x00000000
        /*05d0*/ 	.short	0x010a
        /*05d2*/ 	.byte	0x05
	.zero		1


	//   ....[77]....
        /*05d4*/ 	.word	0x00002da0
        /*05d8*/ 	.word	0x000000ff
        /*05dc*/ 	.word	0x00000000
        /*05e0*/ 	.short	0x010a
        /*05e2*/ 	.byte	0x05
	.zero		1


	//   ....[78]....
        /*05e4*/ 	.word	0x00002e30
        /*05e8*/ 	.word	0x000000ff
        /*05ec*/ 	.word	0x00000000
        /*05f0*/ 	.short	0x010a
        /*05f2*/ 	.byte	0x05
	.zero		1


	//   ....[79]....
        /*05f4*/ 	.word	0x00002ec0
        /*05f8*/ 	.word	0x000000ff
        /*05fc*/ 	.word	0x00000000
        /*0600*/ 	.short	0x010a
        /*0602*/ 	.byte	0x05
	.zero		1


	//   ....[80]....
        /*0604*/ 	.word	0x00002f50
        /*0608*/ 	.word	0x000000ff
        /*060c*/ 	.word	0x00000000
        /*0610*/ 	.short	0x010a
        /*0612*/ 	.byte	0x05
	.zero		1


	//   ....[81]....
        /*0614*/ 	.word	0x00002ff0
        /*0618*/ 	.word	0x00000000
        /*061c*/ 	.word	0x00000000
        /*0620*/ 	.short	0x010a
        /*0622*/ 	.byte	0xff
	.zero		1


	//   ....[82]....
        /*0624*/ 	.word	0x00003120
        /*0628*/ 	.word	0x00000000
        /*062c*/ 	.word	0x00000190
        /*0630*/ 	.short	0x010a
        /*0632*/ 	.byte	0xff
	.zero		1


	//   ....[83]....
        /*0634*/ 	.word	0x00003190
        /*0638*/ 	.word	0x00000000
        /*063c*/ 	.word	0x00000000
        /*0640*/ 	.short	0x0101
        /*0642*/ 	.byte	0xff
	.zero		1


	//   ....[84]....
        /*0644*/ 	.word	0x000031b0
        /*0648*/ 	.word	0x000000ff
        /*064c*/ 	.word	0x00000140
        /*0650*/ 	.short	0x010a
        /*0652*/ 	.byte	0x05
	.zero		1


	//   ....[85]....
        /*0654*/ 	.word	0x000032d0
        /*0658*/ 	.word	0x00000000
        /*065c*/ 	.word	0x00000130
        /*0660*/ 	.short	0x010a
        /*0662*/ 	.byte	0xff
	.zero		1


	//   ....[86]....
        /*0664*/ 	.word	0x000033d0
        /*0668*/ 	.word	0x00000000
        /*066c*/ 	.word	0x00000000
        /*0670*/ 	.short	0x0101
        /*0672*/ 	.byte	0xff
	.zero		1


	//   ....[87]....
        /*0674*/ 	.word	0x00003460
        /*0678*/ 	.word	0x000000ff
        /*067c*/ 	.word	0x00000140
        /*0680*/ 	.short	0x0106
        /*0682*/ 	.byte	0x05
	.zero		1


	//   ....[88]....
        /*0684*/ 	.word	0x00003480
        /*0688*/ 	.word	0x000000ff
        /*068c*/ 	.word	0x00000140
        /*0690*/ 	.short	0x010a
        /*0692*/ 	.byte	0x05
	.zero		1


	//   ....[89]....
        /*0694*/ 	.word	0x00003510
        /*0698*/ 	.word	0x000000ff
        /*069c*/ 	.word	0x00000140
        /*06a0*/ 	.short	0x0106
        /*06a2*/ 	.byte	0x04
	.zero		1


	//   ....[90]....
        /*06a4*/ 	.word	0x00003550
        /*06a8*/ 	.word	0x00000000
        /*06ac*/ 	.word	0x00000140
        /*06b0*/ 	.short	0x010a
        /*06b2*/ 	.byte	0xff
	.zero		1


	//   ....[91]....
        /*06b4*/ 	.word	0x00003790
        /*06b8*/ 	.word	0x000000ff
        /*06bc*/ 	.word	0x00000008
        /*06c0*/ 	.short	0x010a
        /*06c2*/ 	.byte	0x06
	.zero		1


	//   ....[92]....
        /*06c4*/ 	.word	0x000037b0
        /*06c8*/ 	.word	0x000000ff
        /*06cc*/ 	.word	0x00000008
        /*06d0*/ 	.short	0x010a
        /*06d2*/ 	.byte	0x06
	.zero		1


	//   ....[93]....
        /*06d4*/ 	.word	0x00003940
        /*06d8*/ 	.word	0x000000ff
        /*06dc*/ 	.word	0x00000008
        /*06e0*/ 	.short	0x010a
        /*06e2*/ 	.byte	0x06
	.zero		1


	//   ....[94]....
        /*06e4*/ 	.word	0x00003960
        /*06e8*/ 	.word	0x000000ff
        /*06ec*/ 	.word	0x00000008
        /*06f0*/ 	.short	0x010a
        /*06f2*/ 	.byte	0x06
	.zero		1


	//   ....[95]....
        /*06f4*/ 	.word	0x00003a20
        /*06f8*/ 	.word	0x000000ff
        /*06fc*/ 	.word	0x00000000
        /*0700*/ 	.short	0x0101
        /*0702*/ 	.byte	0x07
	.zero		1


	//   ....[96]....
        /*0704*/ 	.word	0x00003d20
        /*0708*/ 	.word	0x00000000
        /*070c*/ 	.word	0x00000130
        /*0710*/ 	.short	0x010a
        /*0712*/ 	.byte	0xff
	.zero		1


	//   ....[97]....
        /*0714*/ 	.word	0x00003de0
        /*0718*/ 	.word	0x00000000
        /*071c*/ 	.word	0x00000000
        /*0720*/ 	.short	0x0101
        /*0722*/ 	.byte	0xff
	.zero		1


	//   ....[98]....
        /*0724*/ 	.word	0x00003ea0
        /*0728*/ 	.word	0x000000ff
        /*072c*/ 	.word	0x00000000
        /*0730*/ 	.short	0x010a
        /*0732*/ 	.byte	0x06
	.zero		1


	//   ....[99]....
        /*0734*/ 	.word	0x00003eb0
        /*0738*/ 	.word	0x000000ff
        /*073c*/ 	.word	0x00000170
        /*0740*/ 	.short	0x010a
        /*0742*/ 	.byte	0x0a
	.zero		1


	//   ....[100]....
        /*0744*/ 	.word	0x00003f60
        /*0748*/ 	.word	0x000000ff
        /*074c*/ 	.word	0x00000000
        /*0750*/ 	.short	0x010a
        /*0752*/ 	.byte	0x09
	.zero		1


	//   ....[101]....
        /*0754*/ 	.word	0x000040a0
        /*0758*/ 	.word	0x000000ff
        /*075c*/ 	.word	0x00000000
        /*0760*/ 	.short	0x010a
        /*0762*/ 	.byte	0x06
	.zero		1


	//   ....[102]....
        /*0764*/ 	.word	0x000042f0
        /*0768*/ 	.word	0x000000ff
        /*076c*/ 	.word	0x00000000
        /*0770*/ 	.short	0x010a
        /*0772*/ 	.byte	0x07
	.zero		1


	//   ....[103]....
        /*0774*/ 	.word	0x00004380
        /*0778*/ 	.word	0x000000ff
        /*077c*/ 	.word	0x00000000
        /*0780*/ 	.short	0x010a
        /*0782*/ 	.byte	0x07
	.zero		1


	//   ....[104]....
        /*0784*/ 	.word	0x00004410
        /*0788*/ 	.word	0x000000ff
        /*078c*/ 	.word	0x00000000
        /*0790*/ 	.short	0x010a
        /*0792*/ 	.byte	0x07
	.zero		1


	//   ....[105]....
        /*0794*/ 	.word	0x000044b0
        /*0798*/ 	.word	0x00000000
        /*079c*/ 	.word	0x00000000
        /*07a0*/ 	.short	0x010a
        /*07a2*/ 	.byte	0xff
	.zero		1


	//   ....[106]....
        /*07a4*/ 	.word	0x000044f0
        /*07a8*/ 	.word	0x00000000
        /*07ac*/ 	.word	0x00000000
        /*07b0*/ 	.short	0x010a
        /*07b2*/ 	.byte	0xff
	.zero		1


	//   ....[107]....
        /*07b4*/ 	.word	0x00004560
        /*07b8*/ 	.word	0x000000ff
        /*07bc*/ 	.word	0x00000000
        /*07c0*/ 	.short	0x0101
        /*07c2*/ 	.byte	0x05
	.zero		1


	//   ....[108]....
        /*07c4*/ 	.word	0x000045a0
        /*07c8*/ 	.word	0x000000ff
        /*07cc*/ 	.word	0x000001b0
        /*07d0*/ 	.short	0x010a
        /*07d2*/ 	.byte	0x08
	.zero		1


	//   ....[109]....
        /*07d4*/ 	.word	0x000045f0
        /*07d8*/ 	.word	0x000000ff
        /*07dc*/ 	.word	0x00000000
        /*07e0*/ 	.short	0x0101
        /*07e2*/ 	.byte	0x05
	.zero		1


	//   ....[110]....
        /*07e4*/ 	.word	0x00004a20
        /*07e8*/ 	.word	0x00000000
        /*07ec*/ 	.word	0x00000130
        /*07f0*/ 	.short	0x010a
        /*07f2*/ 	.byte	0xff
	.zero		1


	//   ....[111]....
        /*07f4*/ 	.word	0x00004ae0
        /*07f8*/ 	.word	0x00000000
        /*07fc*/ 	.word	0x00000000
        /*0800*/ 	.short	0x0101
        /*0802*/ 	.byte	0xff
	.zero		1


	//   ....[112]....
        /*0804*/ 	.word	0x00004e00
        /*0808*/ 	.word	0x000000ff
        /*080c*/ 	.word	0x00000128
        /*0810*/ 	.short	0x010a
        /*0812*/ 	.byte	0x06
	.zero		1


	//   ....[113]....
        /*0814*/ 	.word	0x00004ff0
        /*0818*/ 	.word	0x000000ff
        /*081c*/ 	.word	0x00000110
        /*0820*/ 	.short	0x010a
        /*0822*/ 	.byte	0x06
	.zero		1


	//   ....[114]....
        /*0824*/ 	.word	0x000051a0
        /*0828*/ 	.word	0x000000ff
        /*082c*/ 	.word	0x00000100
        /*0830*/ 	.short	0x010b
        /*0832*/ 	.byte	0x06
	.zero		1


	//   ....[115]....
        /*0834*/ 	.word	0x000051e0
        /*0838*/ 	.word	0x000000ff
        /*083c*/ 	.word	0x00000000
        /*0840*/ 	.short	0x0101
        /*0842*/ 	.byte	0x08
	.zero		1


	//   ....[116]....
        /*0844*/ 	.word	0x00005220
        /*0848*/ 	.word	0x000000ff
        /*084c*/ 	.word	0x00000118
        /*0850*/ 	.short	0x010a
        /*0852*/ 	.byte	0x06
	.zero		1


	//   ....[117]....
        /*0854*/ 	.word	0x00005460
        /*0858*/ 	.word	0x000000ff
        /*085c*/ 	.word	0x00000108
        /*0860*/ 	.short	0x010b
        /*0862*/ 	.byte	0x06
	.zero		1


	//   ....[118]....
        /*0864*/ 	.word	0x00005480
        /*0868*/ 	.word	0x000000ff
        /*086c*/ 	.word	0x00000000
        /*0870*/ 	.short	0x0101
        /*0872*/ 	.byte	0x0d
	.zero		1


	//   ....[119]....
        /*0874*/ 	.word	0x000054b0
        /*0878*/ 	.word	0x000000ff
        /*087c*/ 	.word	0x00000110
        /*0880*/ 	.short	0x010a
        /*0882*/ 	.byte	0x06
	.zero		1


	//   ....[120]....
        /*0884*/ 	.word	0x000054f0
        /*0888*/ 	.word	0x00000000
        /*088c*/ 	.word	0x00000118
        /*0890*/ 	.short	0x010a
        /*0892*/ 	.byte	0xff
	.zero		1


	//   ....[121]....
        /*0894*/ 	.word	0x00005870
        /*0898*/ 	.word	0x00000000
        /*089c*/ 	.word	0x00000130
        /*08a0*/ 	.short	0x010a
        /*08a2*/ 	.byte	0xff
	.zero		1


	//   ....[122]....
        /*08a4*/ 	.word	0x00005980
        /*08a8*/ 	.word	0x00000000
        /*08ac*/ 	.word	0x00000000
        /*08b0*/ 	.short	0x0101
        /*08b2*/ 	.byte	0xff
	.zero		1


	//   ....[123]....
        /*08b4*/ 	.word	0x000064c0
        /*08b8*/ 	.word	0x00000000
        /*08bc*/ 	.word	0x00000100
        /*08c0*/ 	.short	0x010a
        /*08c2*/ 	.byte	0xff
	.zero		1


	//   ....[124]....
        /*08c4*/ 	.word	0x000065c0
        /*08c8*/ 	.word	0x000000c0
        /*08cc*/ 	.word	0x00000150
        /*08d0*/ 	.short	0x010a
        /*08d2*/ 	.byte	0xff
	.zero		1


	//   ....[125]....
        /*08d4*/ 	.word	0x00006740
        /*08d8*/ 	.word	0x00000000
        /*08dc*/ 	.word	0x00000100
        /*08e0*/ 	.short	0x010a
        /*08e2*/ 	.byte	0xff
	.zero		1


	//   ....[126]....
        /*08e4*/ 	.word	0x00006880
        /*08e8*/ 	.word	0x00000000
        /*08ec*/ 	.word	0x00000000
        /*08f0*/ 	.short	0x0101
        /*08f2*/ 	.byte	0xff
	.zero		1


	//   ....[127]....
        /*08f4*/ 	.word	0x00006900
        /*08f8*/ 	.word	0x000000c0
        /*08fc*/ 	.word	0x00000150
        /*0900*/ 	.short	0x010a
        /*0902*/ 	.byte	0xff
	.zero		1


	//   ....[128]....
        /*0904*/ 	.word	0x00007cb0
        /*0908*/ 	.word	0x00000005
        /*090c*/ 	.word	0x00000100
        /*0910*/ 	.short	0x010a
        /*0912*/ 	.byte	0xff
	.zero		1


	//   ....[129]....
        /*0914*/ 	.word	0x00007d80
        /*0918*/ 	.word	0x00000005
        /*091c*/ 	.word	0x00000100
        /*0920*/ 	.short	0x010a
        /*0922*/ 	.byte	0xff
	.zero		1


	//   ....[130]....
        /*0924*/ 	.word	0x00007ec0
        /*0928*/ 	.word	0x00000000
        /*092c*/ 	.word	0x00000000
        /*0930*/ 	.short	0x0101
        /*0932*/ 	.byte	0xff
	.zero		1


	//   ....[131]....
        /*0934*/ 	.word	0x00008320
        /*0938*/ 	.word	0x000000c0
        /*093c*/ 	.word	0x00000000
        /*0940*/ 	.short	0x0101
        /*0942*/ 	.byte	0xff
	.zero		1


	//   ....[132]....
        /*0944*/ 	.word	0x00009340
        /*0948*/ 	.word	0x00000002
        /*094c*/ 	.word	0x000001a0
        /*0950*/ 	.short	0x010a
        /*0952*/ 	.byte	0xff
	.zero		1


	//   ....[133]....
        /*0954*/ 	.word	0x000093a0
        /*0958*/ 	.word	0x00000002
        /*095c*/ 	.word	0x00000080
        /*0960*/ 	.short	0x010a
        /*0962*/ 	.byte	0xff
	.zero		1


	//   ....[134]....
        /*0964*/ 	.word	0x00009400
        /*0968*/ 	.word	0x00000002
        /*096c*/ 	.word	0x00000080
        /*0970*/ 	.short	0x010a
        /*0972*/ 	.byte	0xff
	.zero		1


	//   ....[135]....
        /*0974*/ 	.word	0x00009450
        /*0978*/ 	.word	0x00000002
        /*097c*/ 	.word	0x00000130
        /*0980*/ 	.short	0x010a
        /*0982*/ 	.byte	0xff
	.zero		1


	//   ....[136]....
        /*0984*/ 	.word	0x000094b0
        /*0988*/ 	.word	0x00000000
        /*098c*/ 	.word	0x00000000
        /*0990*/ 	.short	0x010a
        /*0992*/ 	.byte	0xff
	.zero		1


	//   ....[137]....
        /*0994*/ 	.word	0x00009510
        /*0998*/ 	.word	0x00000000
        /*099c*/ 	.word	0x00000000
        /*09a0*/ 	.short	0x010a
        /*09a2*/ 	.byte	0xff
	.zero		1


	//   ....[138]....
        /*09a4*/ 	.word	0x00009570
        /*09a8*/ 	.word	0x00000000
        /*09ac*/ 	.word	0x00000000
        /*09b0*/ 	.short	0x010a
        /*09b2*/ 	.byte	0xff
	.zero		1


	//   ....[139]....
        /*09b4*/ 	.word	0x000095d0
        /*09b8*/ 	.word	0x00000000
        /*09bc*/ 	.word	0x00000000
        /*09c0*/ 	.short	0x010a
        /*09c2*/ 	.byte	0xff
	.zero		1


	//   ....[140]....
        /*09c4*/ 	.word	0x00009630
        /*09c8*/ 	.word	0x00000000
        /*09cc*/ 	.word	0x00000000
        /*09d0*/ 	.short	0x010a
        /*09d2*/ 	.byte	0xff
	.zero		1


	//   ....[141]....
        /*09d4*/ 	.word	0x00009690
        /*09d8*/ 	.word	0x00000000
        /*09dc*/ 	.word	0x00000000
        /*09e0*/ 	.short	0x010a
        /*09e2*/ 	.byte	0xff
	.zero		1


	//   ....[142]....
        /*09e4*/ 	.word	0x000096f0
        /*09e8*/ 	.word	0x00000000
        /*09ec*/ 	.word	0x00000000
        /*09f0*/ 	.short	0x010a
        /*09f2*/ 	.byte	0xff
	.zero		1


	//   ....[143]....
        /*09f4*/ 	.word	0x00009750
        /*09f8*/ 	.word	0x00000000
        /*09fc*/ 	.word	0x00000000
        /*0a00*/ 	.short	0x010a
        /*0a02*/ 	.byte	0xff
	.zero		1


	//   ....[144]....
        /*0a04*/ 	.word	0x000097b0
        /*0a08*/ 	.word	0x00000000
        /*0a0c*/ 	.word	0x00000000
        /*0a10*/ 	.short	0x010a
        /*0a12*/ 	.byte	0xff
	.zero		1


	//   ....[145]....
        /*0a14*/ 	.word	0x00009810
        /*0a18*/ 	.word	0x00000000
        /*0a1c*/ 	.word	0x00000000
        /*0a20*/ 	.short	0x010a
        /*0a22*/ 	.byte	0xff
	.zero		1


	//   ....[146]....
        /*0a24*/ 	.word	0x00009870
        /*0a28*/ 	.word	0x00000000
        /*0a2c*/ 	.word	0x00000000
        /*0a30*/ 	.short	0x010a
        /*0a32*/ 	.byte	0xff
	.zero		1


	//   ....[147]....
        /*0a34*/ 	.word	0x000098d0
        /*0a38*/ 	.word	0x00000000
        /*0a3c*/ 	.word	0x00000000
        /*0a40*/ 	.short	0x010a
        /*0a42*/ 	.byte	0xff
	.zero		1


	//   ....[148]....
        /*0a44*/ 	.word	0x00009930
        /*0a48*/ 	.word	0x00000000
        /*0a4c*/ 	.word	0x00000000
        /*0a50*/ 	.short	0x010a
        /*0a52*/ 	.byte	0xff
	.zero		1


	//   ....[149]....
        /*0a54*/ 	.word	0x00009990
        /*0a58*/ 	.word	0x00000000
        /*0a5c*/ 	.word	0x00000000
        /*0a60*/ 	.short	0x010a
        /*0a62*/ 	.byte	0xff
	.zero		1


	//   ....[150]....
        /*0a64*/ 	.word	0x000099f0
        /*0a68*/ 	.word	0x00000000
        /*0a6c*/ 	.word	0x00000000
        /*0a70*/ 	.short	0x010a
        /*0a72*/ 	.byte	0xff
	.zero		1


	//   ....[151]....
        /*0a74*/ 	.word	0x00009a40
        /*0a78*/ 	.word	0x00000000
        /*0a7c*/ 	.word	0x00000190
        /*0a80*/ 	.short	0x010a
        /*0a82*/ 	.byte	0xff
	.zero		1


	//   ....[152]....
        /*0a84*/ 	.word	0x00009aa0
        /*0a88*/ 	.word	0x00000000
        /*0a8c*/ 	.word	0x00000140
        /*0a90*/ 	.short	0x010a
        /*0a92*/ 	.byte	0xff
	.zero		1


	//   ....[153]....
        /*0a94*/ 	.word	0x00009af0
        /*0a98*/ 	.word	0x00000000
        /*0a9c*/ 	.word	0x00000130
        /*0aa0*/ 	.short	0x010a
        /*0aa2*/ 	.byte	0xff
	.zero		1


	//   ....[154]....
        /*0aa4*/ 	.word	0x00009b50
        /*0aa8*/ 	.word	0x00000000
        /*0aac*/ 	.word	0x00000140
        /*0ab0*/ 	.short	0x010a
        /*0ab2*/ 	.byte	0xff
	.zero		1


	//   ....[155]....
        /*0ab4*/ 	.word	0x00009bb0
        /*0ab8*/ 	.word	0x00000004
        /*0abc*/ 	.word	0x00000008
        /*0ac0*/ 	.short	0x010a
        /*0ac2*/ 	.byte	0xff
	.zero		1


	//   ....[156]....
        /*0ac4*/ 	.word	0x00009c90
        /*0ac8*/ 	.word	0x00000002
        /*0acc*/ 	.word	0x00000008
        /*0ad0*/ 	.short	0x010a
        /*0ad2*/ 	.byte	0xff
	.zero		1


	//   ....[157]....
        /*0ad4*/ 	.word	0x00009ce0
        /*0ad8*/ 	.word	0x00000000
        /*0adc*/ 	.word	0x00000130
        /*0ae0*/ 	.short	0x010a
        /*0ae2*/ 	.byte	0xff
	.zero		1


	//   ....[158]....
        /*0ae4*/ 	.word	0x00009d40
        /*0ae8*/ 	.word	0x00000000
        /*0aec*/ 	.word	0x00000170
        /*0af0*/ 	.short	0x010a
        /*0af2*/ 	.byte	0xff
	.zero		1


	//   ....[159]....
        /*0af4*/ 	.word	0x00009da0
        /*0af8*/ 	.word	0x00000000
        /*0afc*/ 	.word	0x00000000
        /*0b00*/ 	.short	0x010a
        /*0b02*/ 	.byte	0xff
	.zero		1


	//   ....[160]....
        /*0b04*/ 	.word	0x00009e00
        /*0b08*/ 	.word	0x00000000
        /*0b0c*/ 	.word	0x00000000
        /*0b10*/ 	.short	0x010a
        /*0b12*/ 	.byte	0xff
	.zero		1


	//   ....[161]....
        /*0b14*/ 	.word	0x00009e60
        /*0b18*/ 	.word	0x00000000
        /*0b1c*/ 	.word	0x00000000
        /*0b20*/ 	.short	0x010a
        /*0b22*/ 	.byte	0xff
	.zero		1


	//   ....[162]....
        /*0b24*/ 	.word	0x00009ec0
        /*0b28*/ 	.word	0x00000000
        /*0b2c*/ 	.word	0x00000000
        /*0b30*/ 	.short	0x010a
        /*0b32*/ 	.byte	0xff
	.zero		1


	//   ....[163]....
        /*0b34*/ 	.word	0x00009f20
        /*0b38*/ 	.word	0x00000000
        /*0b3c*/ 	.word	0x000001b0
        /*0b40*/ 	.short	0x010a
        /*0b42*/ 	.byte	0xff
	.zero		1


	//   ....[164]....
        /*0b44*/ 	.word	0x00009f70
        /*0b48*/ 	.word	0x00000000
        /*0b4c*/ 	.word	0x00000130
        /*0b50*/ 	.short	0x010a
        /*0b52*/ 	.byte	0xff
	.zero		1


	//   ....[165]....
        /*0b54*/ 	.word	0x00009fd0
        /*0b58*/ 	.word	0x00000000
        /*0b5c*/ 	.word	0x00000128
        /*0b60*/ 	.short	0x010a
        /*0b62*/ 	.byte	0xff
	.zero		1


	//   ....[166]....
        /*0b64*/ 	.word	0x0000a030
        /*0b68*/ 	.word	0x00000000
        /*0b6c*/ 	.word	0x00000110
        /*0b70*/ 	.short	0x010a
        /*0b72*/ 	.byte	0xff
	.zero		1


	//   ....[167]....
        /*0b74*/ 	.word	0x0000a090
        /*0b78*/ 	.word	0x00000000
        /*0b7c*/ 	.word	0x00000118
        /*0b80*/ 	.short	0x010a
        /*0b82*/ 	.byte	0xff
	.zero		1


	//   ....[168]....
        /*0b84*/ 	.word	0x0000a0f0
        /*0b88*/ 	.word	0x00000000
        /*0b8c*/ 	.word	0x00000110
        /*0b90*/ 	.short	0x010a
        /*0b92*/ 	.byte	0xff
	.zero		1


	//   ....[169]....
        /*0b94*/ 	.word	0x0000a140
        /*0b98*/ 	.word	0x00000000
        /*0b9c*/ 	.word	0x00000130
        /*0ba0*/ 	.short	0x010a
        /*0ba2*/ 	.byte	0xff
	.zero		1


	//   ....[170]....
        /*0ba4*/ 	.word	0x0000a190
        /*0ba8*/ 	.word	0x00000000
        /*0bac*/ 	.word	0x00000100
        /*0bb0*/ 	.short	0x010a
        /*0bb2*/ 	.byte	0xff
	.zero		1


	//   ....[171]....
        /*0bb4*/ 	.word	0x0000a1e0
        /*0bb8*/ 	.word	0x000000c0
        /*0bbc*/ 	.word	0x00000150
        /*0bc0*/ 	.short	0x010a
        /*0bc2*/ 	.byte	0xff
	.zero		1


	//   ....[172]....
        /*0bc4*/ 	.word	0x0000a230
        /*0bc8*/ 	.word	0x00000005
        /*0bcc*/ 	.word	0x00000100
        /*0bd0*/ 	.short	0x010a
        /*0bd2*/ 	.byte	0xff
	.zero		1


	//----- nvinfo : EIATTR_NUM_MBARRIERS
	.align		4
.L_47:
        /*0bd4*/ 	.byte	0x03, 0x38
        /*0bd6*/ 	.short	0x0037


	//----- nvinfo : EIATTR_EXIT_INSTR_OFFSETS
	.align		4
        /*0bd8*/ 	.byte	0x04, 0x1c
        /*0bda*/ 	.short	(.L_49 - .L_48)


	//   ....[0]....
.L_48:
        /*0bdc*/ 	.word	0x00003020


	//   ....[1]....
        /*0be0*/ 	.word	0x00003520


	//   ....[2]....
        /*0be4*/ 	.word	0x00003580


	//   ....[3]....
        /*0be8*/ 	.word	0x00004820


	//   ....[4]....
        /*0bec*/ 	.word	0x00005520


	//   ....[5]....
        /*0bf0*/ 	.word	0x00005560


	//   ....[6]....
        /*0bf4*/ 	.word	0x00009330


	//----- nvinfo : EIATTR_MAX_THREADS
	.align		4
.L_49:
        /*0bf8*/ 	.byte	0x04, 0x05
        /*0bfa*/ 	.short	(.L_51 - .L_50)
.L_50:
        /*0bfc*/ 	.word	0x00000100
        /*0c00*/ 	.word	0x00000001
        /*0c04*/ 	.word	0x00000001


	//----- nvinfo : EIATTR_CRS_STACK_SIZE
	.align		4
.L_51:
        /*0c08*/ 	.byte	0x04, 0x1e
        /*0c0a*/ 	.short	(.L_53 - .L_52)
.L_52:
        /*0c0c*/ 	.word	0x00000000


	//----- nvinfo : EIATTR_CBANK_PARAM_SIZE
	.align		4
.L_53:
        /*0c10*/ 	.byte	0x03, 0x19
        /*0c12*/ 	.short	0x0800


	//----- nvinfo : EIATTR_PARAM_CBANK
	.align		4
        /*0c14*/ 	.byte	0x04, 0x0a
        /*0c16*/ 	.short	(.L_55 - .L_54)
	.align		4
.L_54:
        /*0c18*/ 	.word	index@(.nv.constant0._ZN7cutlass13device_kernelINS_4gemm6kernel13GemmUniversalIN4cute5tupleIJiiiiEEENS1_10collective13CollectiveMmaINS1_35MainloopSm100TmaUmmaWarpSpecializedILi16ELi2ELi4ENS5_IJNS4_1CILi2EEENSA_ILi1EEESC_EEEEENS5_IJNSA_ILi256EEENSA_ILi128EEENSA_ILi64EEEEEENS_12float_e4m3_tENS5_IJlSC_lEEESJ_SK_NS4_8TiledMMAINS4_8MMA_AtomIJNS4_10MMA_TraitsINS4_25SM100_MMA_F8F6F4_2x1SM_SSEJSJ_SJ_fSF_SG_NS4_17integral_constantINS4_4UMMA5MajorELSR_0EEESS_NSP_INSQ_7ScaleInELST_0EEESU_EEEEEENS4_6LayoutINS5_IJSC_SC_SC_EEENS5_IJNSA_ILi0EEESZ_SZ_EEEEENS5_IJNS4_10UnderscoreES12_S12_EEEEENS4_18SM100_TMA_2SM_LOADENS4_14ComposedLayoutINS4_7SwizzleILi2ELi4ELi3EEENS4_18smem_ptr_flag_bitsILi8EEENSX_INS5_IJNSA_ILi8EEESH_EEENS5_IJSH_SC_EEEEEEEvNS4_8identityES15_S1F_vS1G_EENS_8epilogue10collective18CollectiveEpilogueINS1I_23Sm100TmaWarpSpecializedILi2ELi2ELi64ELb0ELb0EEEJNS5_IJSG_SG_SH_EEENS5_IJNSX_ISG_SC_EENSX_ISH_SC_EEEEESJ_SK_SJ_SK_NS1I_6fusion15FusionCallbacksIS1M_NS1R_23LinCombPerRowBiasEltActINS1I_6thread4ReLuESJ_fSJ_SJ_fLi16ELNS_15FloatRoundStyleE2EEES1N_S1Q_JEEENS4_5SM1004TMEM4LOAD26SM100_TMEM_LOAD_32dp32b64xENS4_13SM90_TMA_LOADES1F_NS4_39AutoVectorizingCopyWithAssumedAlignmentILi128EEENS4_14SM90_TMA_STOREES1F_S25_S25_EEEvvEEEEvNT_6ParamsE)
        /*0c1c*/ 	.short	0x0380
        /*0c1e*/ 	.short	0x0800


	//----- nvinfo : EIATTR_SW_WAR
	.align		4
.L_55:
        /*0c20*/ 	.byte	0x04, 0x36
        /*0c22*/ 	.short	(.L_57 - .L_56)
.L_56:
        /*0c24*/ 	.word	0x00000008
.L_57:


//--------------------- .nv.callgraph             --------------------------
	.section	.nv.callgraph,"",@"SHT_CUDA_CALLGRAPH"
	.align	4
	.sectionentsize	8
	.align		4
        /*0000*/ 	.word	0x00000000
	.align		4
        /*0004*/ 	.word	0xffffffff
	.align		4
        /*0008*/ 	.word	index@(_ZN7cutlass13device_kernelINS_4gemm6kernel13GemmUniversalIN4cute5tupleIJiiiiEEENS1_10collective13CollectiveMmaINS1_35MainloopSm100TmaUmmaWarpSpecializedILi16ELi2ELi4ENS5_IJNS4_1CILi2EEENSA_ILi1EEESC_EEEEENS5_IJNSA_ILi256EEENSA_ILi128EEENSA_ILi64EEEEEENS_12float_e4m3_tENS5_IJlSC_lEEESJ_SK_NS4_8TiledMMAINS4_8MMA_AtomIJNS4_10MMA_TraitsINS4_25SM100_MMA_F8F6F4_2x1SM_SSEJSJ_SJ_fSF_SG_NS4_17integral_constantINS4_4UMMA5MajorELSR_0EEESS_NSP_INSQ_7ScaleInELST_0EEESU_EEEEEENS4_6LayoutINS5_IJSC_SC_SC_EEENS5_IJNSA_ILi0EEESZ_SZ_EEEEENS5_IJNS4_10UnderscoreES12_S12_EEEEENS4_18SM100_TMA_2SM_LOADENS4_14ComposedLayoutINS4_7SwizzleILi2ELi4ELi3EEENS4_18smem_ptr_flag_bitsILi8EEENSX_INS5_IJNSA_ILi8EEESH_EEENS5_IJSH_SC_EEEEEEEvNS4_8identityES15_S1F_vS1G_EENS_8epilogue10collective18CollectiveEpilogueINS1I_23Sm100TmaWarpSpecializedILi2ELi2ELi64ELb0ELb0EEEJNS5_IJSG_SG_SH_EEENS5_IJNSX_ISG_SC_EENSX_ISH_SC_EEEEESJ_SK_SJ_SK_NS1I_6fusion15FusionCallbacksIS1M_NS1R_23LinCombPerRowBiasEltActINS1I_6thread4ReLuESJ_fSJ_SJ_fLi16ELNS_15FloatRoundStyleE2EEES1N_S1Q_JEEENS4_5SM1004TMEM4LOAD26SM100_TMEM_LOAD_32dp32b64xENS4_13SM90_TMA_LOADES1F_NS4_39AutoVectorizingCopyWithAssumedAlignmentILi128EEENS4_14SM90_TMA_STOREES1F_S25_S25_EEEvvEEEEvNT_6ParamsE)
	.align		4
        /*000c*/ 	.word	index@(__assertfail)
	.align		4
        /*0010*/ 	.word	0x00000000
	.align		4
        /*0014*/ 	.word	0xfffffffe
	.align		4
        /*0018*/ 	.word	0x00000000
	.align		4
        /*001c*/ 	.word	0xfffffffd
	.align		4
        /*0020*/ 	.word	0x00000000
	.align		4
        /*0024*/ 	.word	0xfffffffc


//--------------------- .nv.constant4             --------------------------
	.section	.nv.constant4,"a",@progbits
	.align	8
	.align		8
.nv.constant4:
        /*0000*/ 	.dword	__assertfail
	.align		8
        /*0008*/ 	.dword	__unnamed_1
	.align		8
        /*0010*/ 	.dword	__unnamed_2
	.align		8
        /*0018*/ 	.dword	_ZN39_INTERNAL_62f2b697_4_k_cu_a00197a7_34084cuda3std3__45__cpo5beginE
	.align		8
        /*0020*/ 	.dword	_ZN39_INTERNAL_62f2b697_4_k_cu_a00197a7_34084cuda3std3__45__cpo3endE
	.align		8
        /*0028*/ 	.dword	_ZN39_INTERNAL_62f2b697_4_k_cu_a00197a7_34084cuda3std3__45__cpo6cbeginE
	.align		8
        /*0030*/ 	.dword	_ZN39_INTERNAL_62f2b697_4_k_cu_a00197a7_34084cuda3std3__45__cpo4cendE
	.align		8
        /*0038*/ 	.dword	_ZN39_INTERNAL_62f2b697_4_k_cu_a00197a7_34084cuda3std3__441_GLOBAL__N__62f2b697_4_k_cu_a00197a7_34086ignoreE
	.align		8
        /*0040*/ 	.dword	_ZN39_INTERNAL_62f2b697_4_k_cu_a00197a7_34084cuda3std3__419piecewise_constructE
	.align		8
        /*0048*/ 	.dword	_ZN39_INTERNAL_62f2b697_4_k_cu_a00197a7_34084cuda3std3__48in_placeE
	.align		8
        /*0050*/ 	.dword	_ZN39_INTERNAL_62f2b697_4_k_cu_a00197a7_34084cuda3std6ranges3__45__cpo4swapE
	.align		8
        /*0058*/ 	.dword	_ZN39_INTERNAL_62f2b697_4_k_cu_a00197a7_34084cuda3std6ranges3__45__cpo9iter_moveE
	.align		8
        /*0060*/ 	.dword	_ZN39_INTERNAL_62f2b697_4_k_cu_a00197a7_34084cute7productE
	.align		8
        /*0068*/ 	.dword	_ZN39_INTERNAL_62f2b697_4_k_cu_a00197a7_34084cute1_E
	.align		8
        /*0070*/ 	.dword	$str$25
	.align		8
        /*0078*/ 	.dword	$str$26
	.align		8
        /*0080*/ 	.dword	$str$27
	.align		8
        /*0088*/ 	.dword	$str$28


//--------------------- .text._ZN7cutlass13device_kernelINS_4gemm6kernel13GemmUniversalIN4cute5tupleIJiiiiEEENS1_10collective13CollectiveMmaINS1_35MainloopSm100TmaUmmaWarpSpecializedILi16ELi2ELi4ENS5_IJNS4_1CILi2EEENSA_ILi1EEESC_EEEEENS5_IJNSA_ILi256EEENSA_ILi128EEENSA_ILi64EEEEEENS_12float_e4m3_tENS5_IJlSC_lEEESJ_SK_NS4_8TiledMMAINS4_8MMA_AtomIJNS4_10MMA_TraitsINS4_25SM100_MMA_F8F6F4_2x1SM_SSEJSJ_SJ_fSF_SG_NS4_17integral_constantINS4_4UMMA5MajorELSR_0EEESS_NSP_INSQ_7ScaleInELST_0EEESU_EEEEEENS4_6LayoutINS5_IJSC_SC_SC_EEENS5_IJNSA_ILi0EEESZ_SZ_EEEEENS5_IJNS4_10UnderscoreES12_S12_EEEEENS4_18SM100_TMA_2SM_LOADENS4_14ComposedLayoutINS4_7SwizzleILi2ELi4ELi3EEENS4_18smem_ptr_flag_bitsILi8EEENSX_INS5_IJNSA_ILi8EEESH_EEENS5_IJSH_SC_EEEEEEEvNS4_8identityES15_S1F_vS1G_EENS_8epilogue10collective18CollectiveEpilogueINS1I_23Sm100TmaWarpSpecializedILi2ELi2ELi64ELb0ELb0EEEJNS5_IJSG_SG_SH_EEENS5_IJNSX_ISG_SC_EENSX_ISH_SC_EEEEESJ_SK_SJ_SK_NS1I_6fusion15FusionCallbacksIS1M_NS1R_23LinCombPerRowBiasEltActINS1I_6thread4ReLuESJ_fSJ_SJ_fLi16ELNS_15FloatRoundStyleE2EEES1N_S1Q_JEEENS4_5SM1004TMEM4LOAD26SM100_TMEM_LOAD_32dp32b64xENS4_13SM90_TMA_LOADES1F_NS4_39AutoVectorizingCopyWithAssumedAlignmentILi128EEENS4_14SM90_TMA_STOREES1F_S25_S25_EEEvvEEEEvNT_6ParamsE --------------------------
	.section	.text._ZN7cutlass13device_kernelINS_4gemm6kernel13GemmUniversalIN4cute5tupleIJiiiiEEENS1_10collective13CollectiveMmaINS1_35MainloopSm100TmaUmmaWarpSpecializedILi16ELi2ELi4ENS5_IJNS4_1CILi2EEENSA_ILi1EEESC_EEEEENS5_IJNSA_ILi256EEENSA_ILi128EEENSA_ILi64EEEEEENS_12float_e4m3_tENS5_IJlSC_lEEESJ_SK_NS4_8TiledMMAINS4_8MMA_AtomIJNS4_10MMA_TraitsINS4_25SM100_MMA_F8F6F4_2x1SM_SSEJSJ_SJ_fSF_SG_NS4_17integral_constantINS4_4UMMA5MajorELSR_0EEESS_NSP_INSQ_7ScaleInELST_0EEESU_EEEEEENS4_6LayoutINS5_IJSC_SC_SC_EEENS5_IJNSA_ILi0EEESZ_SZ_EEEEENS5_IJNS4_10UnderscoreES12_S12_EEEEENS4_18SM100_TMA_2SM_LOADENS4_14ComposedLayoutINS4_7SwizzleILi2ELi4ELi3EEENS4_18smem_ptr_flag_bitsILi8EEENSX_INS5_IJNSA_ILi8EEESH_EEENS5_IJSH_SC_EEEEEEEvNS4_8identityES15_S1F_vS1G_EENS_8epilogue10collective18CollectiveEpilogueINS1I_23Sm100TmaWarpSpecializedILi2ELi2ELi64ELb0ELb0EEEJNS5_IJSG_SG_SH_EEENS5_IJNSX_ISG_SC_EENSX_ISH_SC_EEEEESJ_SK_SJ_SK_NS1I_6fusion15FusionCallbacksIS1M_NS1R_23LinCombPerRowBiasEltActINS1I_6thread4ReLuESJ_fSJ_SJ_fLi16ELNS_15FloatRoundStyleE2EEES1N_S1Q_JEEENS4_5SM1004TMEM4LOAD26SM100_TMEM_LOAD_32dp32b64xENS4_13SM90_TMA_LOADES1F_NS4_39AutoVectorizingCopyWithAssumedAlignmentILi128EEENS4_14SM90_TMA_STOREES1F_S25_S25_EEEvvEEEEvNT_6ParamsE,"ax",@progbits
	.align	128
.text._ZN7cutlass13device_kernelINS_4gemm6kernel13GemmUniversalIN4cute5tupleIJiiiiEEENS1_10collective13CollectiveMmaINS1_35MainloopSm100TmaUmmaWarpSpecializedILi16ELi2ELi4ENS5_IJNS4_1CILi2EEENSA_ILi1EEESC_EEEEENS5_IJNSA_ILi256EEENSA_ILi128EEENSA_ILi64EEEEEENS_12float_e4m3_tENS5_IJlSC_lEEESJ_SK_NS4_8TiledMMAINS4_8MMA_AtomIJNS4_10MMA_TraitsINS4_25SM100_MMA_F8F6F4_2x1SM_SSEJSJ_SJ_fSF_SG_NS4_17integral_constantINS4_4UMMA5MajorELSR_0EEESS_NSP_INSQ_7ScaleInELST_0EEESU_EEEEEENS4_6LayoutINS5_IJSC_SC_SC_EEENS5_IJNSA_ILi0EEESZ_SZ_EEEEENS5_IJNS4_10UnderscoreES12_S12_EEEEENS4_18SM100_TMA_2SM_LOADENS4_14ComposedLayoutINS4_7SwizzleILi2ELi4ELi3EEENS4_18smem_ptr_flag_bitsILi8EEENSX_INS5_IJNSA_ILi8EEESH_EEENS5_IJSH_SC_EEEEEEEvNS4_8identityES15_S1F_vS1G_EENS_8epilogue10collective18CollectiveEpilogueINS1I_23Sm100TmaWarpSpecializedILi2ELi2ELi64ELb0ELb0EEEJNS5_IJSG_SG_SH_EEENS5_IJNSX_ISG_SC_EENSX_ISH_SC_EEEEESJ_SK_SJ_SK_NS1I_6fusion15FusionCallbacksIS1M_NS1R_23LinCombPerRowBiasEltActINS1I_6thread4ReLuESJ_fSJ_SJ_fLi16ELNS_15FloatRoundStyleE2EEES1N_S1Q_JEEENS4_5SM1004TMEM4LOAD26SM100_TMEM_LOAD_32dp32b64xENS4_13SM90_TMA_LOADES1F_NS4_39AutoVectorizingCopyWithAssumedAlignmentILi128EEENS4_14SM90_TMA_STOREES1F_S25_S25_EEEvvEEEEvNT_6ParamsE:
        .type           _ZN7cutlass13device_kernelINS_4gemm6kernel13GemmUniversalIN4cute5tupleIJiiiiEEENS1_10collective13CollectiveMmaINS1_35MainloopSm100TmaUmmaWarpSpecializedILi16ELi2ELi4ENS5_IJNS4_1CILi2EEENSA_ILi1EEESC_EEEEENS5_IJNSA_ILi256EEENSA_ILi128EEENSA_ILi64EEEEEENS_12float_e4m3_tENS5_IJlSC_lEEESJ_SK_NS4_8TiledMMAINS4_8MMA_AtomIJNS4_10MMA_TraitsINS4_25SM100_MMA_F8F6F4_2x1SM_SSEJSJ_SJ_fSF_SG_NS4_17integral_constantINS4_4UMMA5MajorELSR_0EEESS_NSP_INSQ_7ScaleInELST_0EEESU_EEEEEENS4_6LayoutINS5_IJSC_SC_SC_EEENS5_IJNSA_ILi0EEESZ_SZ_EEEEENS5_IJNS4_10UnderscoreES12_S12_EEEEENS4_18SM100_TMA_2SM_LOADENS4_14ComposedLayoutINS4_7SwizzleILi2ELi4ELi3EEENS4_18smem_ptr_flag_bitsILi8EEENSX_INS5_IJNSA_ILi8EEESH_EEENS5_IJSH_SC_EEEEEEEvNS4_8identityES15_S1F_vS1G_EENS_8epilogue10collective18CollectiveEpilogueINS1I_23Sm100TmaWarpSpecializedILi2ELi2ELi64ELb0ELb0EEEJNS5_IJSG_SG_SH_EEENS5_IJNSX_ISG_SC_EENSX_ISH_SC_EEEEESJ_SK_SJ_SK_NS1I_6fusion15FusionCallbacksIS1M_NS1R_23LinCombPerRowBiasEltActINS1I_6thread4ReLuESJ_fSJ_SJ_fLi16ELNS_15FloatRoundStyleE2EEES1N_S1Q_JEEENS4_5SM1004TMEM4LOAD26SM100_TMEM_LOAD_32dp32b64xENS4_13SM90_TMA_LOADES1F_NS4_39AutoVectorizingCopyWithAssumedAlignmentILi128EEENS4_14SM90_TMA_STOREES1F_S25_S25_EEEvvEEEEvNT_6ParamsE,@function
        .size           _ZN7cutlass13device_kernelINS_4gemm6kernel13GemmUniversalIN4cute5tupleIJiiiiEEENS1_10collective13CollectiveMmaINS1_35MainloopSm100TmaUmmaWarpSpecializedILi16ELi2ELi4ENS5_IJNS4_1CILi2EEENSA_ILi1EEESC_EEEEENS5_IJNSA_ILi256EEENSA_ILi128EEENSA_ILi64EEEEEENS_12float_e4m3_tENS5_IJlSC_lEEESJ_SK_NS4_8TiledMMAINS4_8MMA_AtomIJNS4_10MMA_TraitsINS4_25SM100_MMA_F8F6F4_2x1SM_SSEJSJ_SJ_fSF_SG_NS4_17integral_constantINS4_4UMMA5MajorELSR_0EEESS_NSP_INSQ_7ScaleInELST_0EEESU_EEEEEENS4_6LayoutINS5_IJSC_SC_SC_EEENS5_IJNSA_ILi0EEESZ_SZ_EEEEENS5_IJNS4_10UnderscoreES12_S12_EEEEENS4_18SM100_TMA_2SM_LOADENS4_14ComposedLayoutINS4_7SwizzleILi2ELi4ELi3EEENS4_18smem_ptr_flag_bitsILi8EEENSX_INS5_IJNSA_ILi8EEESH_EEENS5_IJSH_SC_EEEEEEEvNS4_8identityES15_S1F_vS1G_EENS_8epilogue10collective18CollectiveEpilogueINS1I_23Sm100TmaWarpSpecializedILi2ELi2ELi64ELb0ELb0EEEJNS5_IJSG_SG_SH_EEENS5_IJNSX_ISG_SC_EENSX_ISH_SC_EEEEESJ_SK_SJ_SK_NS1I_6fusion15FusionCallbacksIS1M_NS1R_23LinCombPerRowBiasEltActINS1I_6thread4ReLuESJ_fSJ_SJ_fLi16ELNS_15FloatRoundStyleE2EEES1N_S1Q_JEEENS4_5SM1004TMEM4LOAD26SM100_TMEM_LOAD_32dp32b64xENS4_13SM90_TMA_LOADES1F_NS4_39AutoVectorizingCopyWithAssumedAlignmentILi128EEENS4_14SM90_TMA_STOREES1F_S25_S25_EEEvvEEEEvNT_6ParamsE,(.L_x_203 - _ZN7cutlass13device_kernelINS_4gemm6kernel13GemmUniversalIN4cute5tupleIJiiiiEEENS1_10collective13CollectiveMmaINS1_35MainloopSm100TmaUmmaWarpSpecializedILi16ELi2ELi4ENS5_IJNS4_1CILi2EEENSA_ILi1EEESC_EEEEENS5_IJNSA_ILi256EEENSA_ILi128EEENSA_ILi64EEEEEENS_12float_e4m3_tENS5_IJlSC_lEEESJ_SK_NS4_8TiledMMAINS4_8MMA_AtomIJNS4_10MMA_TraitsINS4_25SM100_MMA_F8F6F4_2x1SM_SSEJSJ_SJ_fSF_SG_NS4_17integral_constantINS4_4UMMA5MajorELSR_0EEESS_NSP_INSQ_7ScaleInELST_0EEESU_EEEEEENS4_6LayoutINS5_IJSC_SC_SC_EEENS5_IJNSA_ILi0EEESZ_SZ_EEEEENS5_IJNS4_10UnderscoreES12_S12_EEEEENS4_18SM100_TMA_2SM_LOADENS4_14ComposedLayoutINS4_7SwizzleILi2ELi4ELi3EEENS4_18smem_ptr_flag_bitsILi8EEENSX_INS5_IJNSA_ILi8EEESH_EEENS5_IJSH_SC_EEEEEEEvNS4_8identityES15_S1F_vS1G_EENS_8epilogue10collective18CollectiveEpilogueINS1I_23Sm100TmaWarpSpecializedILi2ELi2ELi64ELb0ELb0EEEJNS5_IJSG_SG_SH_EEENS5_IJNSX_ISG_SC_EENSX_ISH_SC_EEEEESJ_SK_SJ_SK_NS1I_6fusion15FusionCallbacksIS1M_NS1R_23LinCombPerRowBiasEltActINS1I_6thread4ReLuESJ_fSJ_SJ_fLi16ELNS_15FloatRoundStyleE2EEES1N_S1Q_JEEENS4_5SM1004TMEM4LOAD26SM100_TMEM_LOAD_32dp32b64xENS4_13SM90_TMA_LOADES1F_NS4_39AutoVectorizingCopyWithAssumedAlignmentILi128EEENS4_14SM90_TMA_STOREES1F_S25_S25_EEEvvEEEEvNT_6ParamsE)
        .other          _ZN7cutlass13device_kernelINS_4gemm6kernel13GemmUniversalIN4cute5tupleIJiiiiEEENS1_10collective13CollectiveMmaINS1_35MainloopSm100TmaUmmaWarpSpecializedILi16ELi2ELi4ENS5_IJNS4_1CILi2EEENSA_ILi1EEESC_EEEEENS5_IJNSA_ILi256EEENSA_ILi128EEENSA_ILi64EEEEEENS_12float_e4m3_tENS5_IJlSC_lEEESJ_SK_NS4_8TiledMMAINS4_8MMA_AtomIJNS4_10MMA_TraitsINS4_25SM100_MMA_F8F6F4_2x1SM_SSEJSJ_SJ_fSF_SG_NS4_17integral_constantINS4_4UMMA5MajorELSR_0EEESS_NSP_INSQ_7ScaleInELST_0EEESU_EEEEEENS4_6LayoutINS5_IJSC_SC_SC_EEENS5_IJNSA_ILi0EEESZ_SZ_EEEEENS5_IJNS4_10UnderscoreES12_S12_EEEEENS4_18SM100_TMA_2SM_LOADENS4_14ComposedLayoutINS4_7SwizzleILi2ELi4ELi3EEENS4_18smem_ptr_flag_bitsILi8EEENSX_INS5_IJNSA_ILi8EEESH_EEENS5_IJSH_SC_EEEEEEEvNS4_8identityES15_S1F_vS1G_EENS_8epilogue10collective18CollectiveEpilogueINS1I_23Sm100TmaWarpSpecializedILi2ELi2ELi64ELb0ELb0EEEJNS5_IJSG_SG_SH_EEENS5_IJNSX_ISG_SC_EENSX_ISH_SC_EEEEESJ_SK_SJ_SK_NS1I_6fusion15FusionCallbacksIS1M_NS1R_23LinCombPerRowBiasEltActINS1I_6thread4ReLuESJ_fSJ_SJ_fLi16ELNS_15FloatRoundStyleE2EEES1N_S1Q_JEEENS4_5SM1004TMEM4LOAD26SM100_TMEM_LOAD_32dp32b64xENS4_13SM90_TMA_LOADES1F_NS4_39AutoVectorizingCopyWithAssumedAlignmentILi128EEENS4_14SM90_TMA_STOREES1F_S25_S25_EEEvvEEEEvNT_6ParamsE,@"STO_CUDA_ENTRY STV_DEFAULT"
_ZN7cutlass13device_kernelINS_4gemm6kernel13GemmUniversalIN4cute5tupleIJiiiiEEENS1_10collective13CollectiveMmaINS1_35MainloopSm100TmaUmmaWarpSpecializedILi16ELi2ELi4ENS5_IJNS4_1CILi2EEENSA_ILi1EEESC_EEEEENS5_IJNSA_ILi256EEENSA_ILi128EEENSA_ILi64EEEEEENS_12float_e4m3_tENS5_IJlSC_lEEESJ_SK_NS4_8TiledMMAINS4_8MMA_AtomIJNS4_10MMA_TraitsINS4_25SM100_MMA_F8F6F4_2x1SM_SSEJSJ_SJ_fSF_SG_NS4_17integral_constantINS4_4UMMA5MajorELSR_0EEESS_NSP_INSQ_7ScaleInELST_0EEESU_EEEEEENS4_6LayoutINS5_IJSC_SC_SC_EEENS5_IJNSA_ILi0EEESZ_SZ_EEEEENS5_IJNS4_10UnderscoreES12_S12_EEEEENS4_18SM100_TMA_2SM_LOADENS4_14ComposedLayoutINS4_7SwizzleILi2ELi4ELi3EEENS4_18smem_ptr_flag_bitsILi8EEENSX_INS5_IJNSA_ILi8EEESH_EEENS5_IJSH_SC_EEEEEEEvNS4_8identityES15_S1F_vS1G_EENS_8epilogue10collective18CollectiveEpilogueINS1I_23Sm100TmaWarpSpecializedILi2ELi2ELi64ELb0ELb0EEEJNS5_IJSG_SG_SH_EEENS5_IJNSX_ISG_SC_EENSX_ISH_SC_EEEEESJ_SK_SJ_SK_NS1I_6fusion15FusionCallbacksIS1M_NS1R_23LinCombPerRowBiasEltActINS1I_6thread4ReLuESJ_fSJ_SJ_fLi16ELNS_15FloatRoundStyleE2EEES1N_S1Q_JEEENS4_5SM1004TMEM4LOAD26SM100_TMEM_LOAD_32dp32b64xENS4_13SM90_TMA_LOADES1F_NS4_39AutoVectorizingCopyWithAssumedAlignmentILi128EEENS4_14SM90_TMA_STOREES1F_S25_S25_EEEvvEEEEvNT_6ParamsE:
[----:B------:R-:W1:Y:S01]  /*0000*/  LDC R1, c[0x0][0x37c] ;  /* 0x0000df00ff017b82 */ /* 0x000e620000000800 */
[----:B------:R-:W2:Y:S01]  /*0010*/  S2R R187, SR_TID.X ;  /* 0x0000000000bb7919 */ /* 0x000ea20000002100 */
[----:B------:R-:W3:Y:S06]  /*0020*/  LDCU.64 UR8, c[0x0][0x890] ;  /* 0x00011200ff0877ac */ /* 0x000eec0008000a00 */
[----:B------:R-:W4:Y:S01]  /*0030*/  S2UR UR37, SR_CgaCtaId ;  /* 0x00000000002579c3 */ /* 0x000f220000008800 */
[----:B------:R-:W-:Y:S02]  /*0040*/  PRMT R170, RZ, 0x7610, R170 ;  /* 0x00007610ffaa7816 */ /* 0x000fe400000000aa */
[----:B------:R-:W-:Y:S01]  /*0050*/  ELECT P0, URZ, PT ;  /* 0x0000000000ff782f */ /* 0x000fe20003800000 */
[----:B------:R-:W1:Y:S01]  /*0060*/  LDCU.64 UR46, c[0x0][0x358] ;  /* 0x00006b00ff2e77ac */ /* 0x000e620008000a00 */
[----:B---3--:R-:W-:-:S04]  /*0070*/  UISETP.NE.U32.AND UP1, UPT, UR8, URZ, UPT ;  /* 0x000000ff0800728c */ /* 0x008fc8000bf25070 */
[----:B------:R-:W-:Y:S02]  /*0080*/  UISETP.NE.AND.EX UP2, UPT, UR9, URZ, UPT, UP1 ;  /* 0x000000ff0900728c */ /* 0x000fe4000bf45310 */
[----:B----4-:R-:W-:Y:S02]  /*0090*/  ULOP3.LUT UR5, UR37, 0x1, URZ, 0xc0, !UPT ;  /* 0x0000000125057892 */ /* 0x010fe4000f8ec0ff */
[----:B------:R-:W-:Y:S01]  /*00a0*/  ULOP3.LUT UR4, UR37, 0x1, URZ, 0x3c, !UPT ;  /* 0x0000000125047892 */ /* 0x000fe2000f8e3cff */
[----:B--2---:R-:W-:-:S05]  /*00b0*/  SHF.R.U32.HI R172, RZ, 0x5, R187 ;  /* 0x00000005ffac7819 */ /* 0x004fca00000116bb */
[----:B------:R-:W2:Y:S02]  /*00c0*/  SHFL.IDX PT, R0, R172, RZ, 0x1f ;  /* 0x00001fffac007589 */ /* 0x000ea400000e0000 */
[----:B--2---:R-:W-:Y:S01]  /*00d0*/  R2UR UR10, R0 ;  /* 0x00000000000a72ca */ /* 0x004fe200000e0000 */
[----:B-1----:R-:W-:Y:S05]  /*00e0*/  BRA.U UP2, `(.L_x_0) ;  /* 0x00000001022c7547 */ /* 0x002fea000b800000 */
[----:B------:R-:W1:Y:S02]  /*00f0*/  LDCU.64 UR6, c[0x0][0x888] ;  /* 0x00011100ff0677ac */ /* 0x000e640008000a00 */
[----:B-1----:R-:W-:-:S04]  /*0100*/  UISETP.NE.U32.AND UP0, UPT, UR6, URZ, UPT ;  /* 0x000000ff0600728c */ /* 0x002fc8000bf05070 */
[----:B------:R-:W-:-:S09]  /*0110*/  UISETP.NE.AND.EX UP0, UPT, UR7, URZ, UPT, UP0 ;  /* 0x000000ff0700728c */ /* 0x000fd2000bf05300 */
[----:B------:R-:W-:Y:S05]  /*0120*/  BRA.U !UP0, `(.L_x_1) ;  /* 0x0000000108107547 */ /* 0x000fea000b800000 */
[----:B------:R-:W1:Y:S02]  /*0130*/  LDC.64 R2, c[0x0][0x888] ;  /* 0x00022200ff027b82 */ /* 0x000e640000000a00 */
[----:B-1----:R1:W5:Y:S01]  /*0140*/  LDG.E R79, desc[UR46][R2.64] ;  /* 0x0000002e024f7981 */ /* 0x002362000c1e1900 */
[----:B------:R-:W-:Y:S01]  /*0150*/  HFMA2 R170, -RZ, RZ, 0, 5.9604644775390625e-08 ;  /* 0x00000001ffaa7431 */ /* 0x000fe200000001ff */
[----:B------:R-:W-:Y:S05]  /*0160*/  BRA `(.L_x_0) ;  /* 0x00000000000c7947 */ /* 0x000fea0003800000 */
.L_x_1:
[----:B------:R-:W1:Y:S01]  /*0170*/  LDCU UR6, c[0x0][0x880] ;  /* 0x00011000ff0677ac */ /* 0x000e620008000800 */
[----:B------:R-:W-:Y:S01]  /*0180*/  HFMA2 R170, -RZ, RZ, 0, 5.9604644775390625e-08 ;  /* 0x00000001ffaa7431 */ /* 0x000fe200000001ff */
[----:B-1----:R-:W-:-:S07]  /*0190*/  MOV R79, UR6 ;  /* 0x00000006004f7c02 */ /* 0x002fce0008000f00 */
.L_x_0:
[----:B------:R-:W2:Y:S02]  /*01a0*/  LDCU.64 UR6, c[0x0][0x8b0] ;  /* 0x00011600ff0677ac */ /* 0x000ea40008000a00 */
[----:B--2---:R-:W-:-:S04]  /*01b0*/  UISETP.NE.U32.AND UP0, UPT, UR6, URZ, UPT ;  /* 0x000000ff0600728c */ /* 0x004fc8000bf05070 */
[----:B------:R-:W-:-:S09]  /*01c0*/  UISETP.NE.AND.EX UP0, UPT, UR7, URZ, UPT, UP0 ;  /* 0x000000ff0700728c */ /* 0x000fd2000bf05300 */
[----:B------:R-:W-:Y:S05]  /*01d0*/  BRA.U UP0, `(.L_x_2) ;  /* 0x0000000100247547 */ /* 0x000fea000b800000 */
[----:B------:R-:W2:Y:S02]  /*01e0*/  LDCU.64 UR6, c[0x0][0x8a8] ;  /* 0x00011500ff0677ac */ /* 0x000ea40008000a00 */
[----:B--2---:R-:W-:-:S04]  /*01f0*/  UISETP.NE.U32.AND UP0, UPT, UR6, URZ, UPT ;  /* 0x000000ff0600728c */ /* 0x004fc8000bf05070 */
[----:B------:R-:W-:-:S09]  /*0200*/  UISETP.NE.AND.EX UP0, UPT, UR7, URZ, UPT, UP0 ;  /* 0x000000ff0700728c */ /* 0x000fd2000bf05300 */
[----:B------:R-:W-:Y:S05]  /*0210*/  BRA.U !UP0, `(.L_x_3) ;  /* 0x00000001080c7547 */ /* 0x000fea000b800000 */
[----:B-1----:R-:W1:Y:S02]  /*0220*/  LDC.64 R2, c[0x0][0x8a8] ;  /* 0x00022a00ff027b82 */ /* 0x002e640000000a00 */
[----:B-1----:R2:W5:Y:S01]  /*0230*/  LDG.E R77, desc[UR46][R2.64] ;  /* 0x0000002e024d7981 */ /* 0x002562000c1e1900 */
[----:B------:R-:W-:Y:S05]  /*0240*/  BRA `(.L_x_2) ;  /* 0x0000000000087947 */ /* 0x000fea0003800000 */
.L_x_3:
[----:B------:R-:W2:Y:S02]  /*0250*/  LDCU UR6, c[0x0][0x8a0] ;  /* 0x00011400ff0677ac */ /* 0x000ea40008000800 */
[----:B--2---:R-:W-:Y:S02]  /*0260*/  MOV R77, UR6 ;  /* 0x00000006004d7c02 */ /* 0x004fe40008000f00 */
.L_x_2:
[----:B------:R-:W-:Y:S01]  /*0270*/  IMAD.U32 R0, RZ, RZ, UR10 ;  /* 0x0000000aff007e24 */ /* 0x000fe2000f8e00ff */
[----:B------:R-:W-:Y:S04]  /*0280*/  BSSY.RECONVERGENT B0, `(.L_x_4) ;  /* 0x000000c000007945 */ /* 0x000fe80003800200 */
[C---:B------:R-:W-:Y:S02]  /*0290*/  ISETP.NE.OR P2, PT, R0.reuse, 0x1, !P0 ;  /* 0x000000010000780c */ /* 0x040fe40004745670 */
[----:B------:R-:W-:-:S11]  /*02a0*/  ISETP.NE.OR P1, PT, R0, 0x3, !P0 ;  /* 0x000000030000780c */ /* 0x000fd60004725670 */
[----:B------:R-:W-:Y:S05]  /*02b0*/  @P2 BRA `(.L_x_5) ;  /* 0x0000000000202947 */ /* 0x000fea0003800000 */
[----:B------:R-:W3:Y:S02]  /*02c0*/  LDCU.64 UR6, c[0x0][0x348] ;  /* 0x00006900ff0677ac */ /* 0x000ee40008000a00 */
[----:B---3--:R-:W-:Y:S02]  /*02d0*/  UIADD3 UR12, UP3, UPT, UR6, 0x80, URZ ;  /* 0x00000080060c7890 */ /* 0x008fe4000ff7e0ff */
[----:B------:R-:W-:Y:S02]  /*02e0*/  UIADD3 UR6, UP0, UPT, UR6, 0x180, URZ ;  /* 0x0000018006067890 */ /* 0x000fe4000ff1e0ff */
[----:B------:R-:W-:Y:S02]  /*02f0*/  UIADD3.X UR13, UPT, UPT, URZ, UR7, URZ, UP3, !UPT ;  /* 0x00000007ff0d7290 */ /* 0x000fe40009ffe4ff */
[----:B------:R-:W-:-:S07]  /*0300*/  UIADD3.X UR7, UPT, UPT, URZ, UR7, URZ, UP0, !UPT ;  /* 0x00000007ff077290 */ /* 0x000fce00087fe4ff */
[----:B------:R3:W-:Y:S02]  /*0310*/  UTMACCTL.PF [UR12] ;  /* 0x000000000c0079b9 */ /* 0x0007e40008040000 */
[----:B------:R3:W-:Y:S02]  /*0320*/  UTMACCTL.PF [UR6] ;  /* 0x00000000060079b9 */ /* 0x0007e40008040000 */
[----:B---3--:R-:W-:Y:S01]  /*0330*/  NOP ;  /* 0x0000000000007918 */ /* 0x008fe20000000000 */
.L_x_5:
[----:B------:R-:W-:Y:S05]  /*0340*/  BSYNC.RECONVERGENT B0 ;  /* 0x0000000000007941 */ /* 0x000fea0003800200 */
.L_x_4:
[----:B------:R-:W-:Y:S04]  /*0350*/  BSSY.RECONVERGENT B0, `(.L_x_6) ;  /* 0x000000a000007945 */ /* 0x000fe80003800200 */
        /* <DEDUP_REMOVED lines=9> */
.L_x_7:
[----:B------:R-:W-:Y:S05]  /*03f0*/  BSYNC.RECONVERGENT B0 ;  /* 0x0000000000007941 */ /* 0x000fea0003800200 */
.L_x_6:
[----:B------:R-:W3:Y:S01]  /*0400*/  LDCU.64 UR6, c[0x0][0x888] ;  /* 0x00011100ff0677ac */ /* 0x000ee20008000a00 */
[----:B------:R-:W-:Y:S01]  /*0410*/  PLOP3.LUT P1, PT, PT, PT, UP1, 0x80, 0x8 ;  /* 0x000000000008781c */ /* 0x000fe20003f2f018 */
[----:B------:R-:W-:-:S03]  /*0420*/  UPLOP3.LUT UP5, UPT, UPT, UPT, UPT, 0x40, 0x4 ;  /* 0x000000000004789c */ /* 0x000fc60003fae870 */
[----:B------:R-:W-:Y:S01]  /*0430*/  ISETP.NE.AND.EX P1, PT, RZ, UR9, PT, P1 ;  /* 0x00000009ff007c0c */ /* 0x000fe2000bf25310 */
[----:B---3--:R-:W-:-:S04]  /*0440*/  UISETP.NE.U32.AND UP0, UPT, UR6, URZ, UPT ;  /* 0x000000ff0600728c */ /* 0x008fc8000bf05070 */
[----:B------:R-:W-:-:S06]  /*0450*/  UISETP.NE.AND.EX UP0, UPT, UR7, URZ, UPT, UP0 ;  /* 0x000000ff0700728c */ /* 0x000fcc000bf05300 */
[----:B------:R-:W-:-:S13]  /*0460*/  PLOP3.LUT P2, PT, PT, PT, UP0, 0x80, 0x8 ;  /* 0x000000000008781c */ /* 0x000fda0003f4f008 */
[----:B------:R-:W-:Y:S05]  /*0470*/  @P2 BRA P1, `(.L_x_8) ;  /* 0x0000000000142947 */ /* 0x000fea0000800000 */
[----:B------:R-:W-:Y:S01]  /*0480*/  PLOP3.LUT P2, PT, PT, PT, UP2, 0x80, 0x8 ;  /* 0x000000000008781c */ /* 0x000fe20003f4f028 */
[----:B------:R-:W-:-:S12]  /*0490*/  UPLOP3.LUT UP5, UPT, UPT, UPT, UP0, 0x40, 0x4 ;  /* 0x000000000004789c */ /* 0x000fd80003fae800 */
[----:B-----5:R-:W-:-:S13]  /*04a0*/  @!P2 FSETP.EQ.AND P1, PT, R79, RZ, PT ;  /* 0x000000ff4f00a20b */ /* 0x020fda0003f22000 */
[----:B------:R-:W-:Y:S01]  /*04b0*/  @!P2 VOTEU.ANY UP1, P1 ;  /* 0x0000000000ffa886 */ /* 0x000fe20000820100 */
[----:B------:R-:W-:-:S11]  /*04c0*/  @!UP2 UPLOP3.LUT UP5, UPT, UPT, UPT, UP1, 0x80, 0x8 ;  /* 0x000000000008a89c */ /* 0x000fd60003faf010 */
.L_x_8:
[----:B------:R-:W3:Y:S01]  /*04d0*/  SHFL.IDX PT, R0, R172, RZ, 0x1f ;  /* 0x00001fffac007589 */ /* 0x000ee200000e0000 */
[----:B------:R-:W-:-:S04]  /*04e0*/  UISETP.NE.AND UP1, UPT, UR10, 0x2, UPT ;  /* 0x000000020a00788c */ /* 0x000fc8000bf25270 */
[----:B------:R-:W-:Y:S02]  /*04f0*/  UISETP.EQ.AND UP2, UPT, UR5, URZ, !UP1 ;  /* 0x000000ff0500728c */ /* 0x000fe4000cf42270 */
[----:B------:R-:W-:-:S04]  /*0500*/  USEL UR7, URZ, 0x1, UP1 ;  /* 0x00000001ff077887 */ /* 0x000fc80008800000 */
[----:B------:R-:W-:Y:S02]  /*0510*/  PLOP3.LUT P5, PT, P0, PT, UP2, 0x80, 0x8 ;  /* 0x000000000008781c */ /* 0x000fe400007af028 */
[----:B---3--:R-:W-:-:S13]  /*0520*/  ISETP.NE.AND P1, PT, R0, RZ, PT ;  /* 0x000000ff0000720c */ /* 0x008fda0003f25270 */
[----:B------:R-:W-:Y:S05]  /*0530*/  @P1 BRA `(.L_x_9) ;  /* 0x0000000000b01947 */ /* 0x000fea0003800000 */
[----:B------:R-:W-:Y:S01]  /*0540*/  ELECT P1, URZ, PT ;  /* 0x0000000000ff782f */ /* 0x000fe20003820000 */
[----:B------:R-:W-:-:S12]  /*0550*/  BSSY.RECONVERGENT B0, `(.L_x_9) ;  /* 0x000002a000007945 */ /* 0x000fd80003800200 */
[----:B------:R-:W-:Y:S05]  /*0560*/  @!P1 BRA `(.L_x_10) ;  /* 0x0000000000a09947 */ /* 0x000fea0003800000 */
[----:B------:R-:W-:Y:S01]  /*0570*/  UMOV UR8, 0x400 ;  /* 0x0000040000087882 */ /* 0x000fe20000000000 */
[----:B------:R-:W-:Y:S01]  /*0580*/  UMOV UR6, 0x1 ;  /* 0x0000000100067882 */ /* 0x000fe20000000000 */
[----:B------:R-:W-:Y:S02]  /*0590*/  ULEA UR8, UR37, UR8, 0x18 ;  /* 0x0000000825087291 */ /* 0x000fe4000f8ec0ff */
[----:B------:R-:W-:-:S04]  /*05a0*/  UIADD3 UR12, UPT, UPT, -UR6, 0x100000, URZ ;  /* 0x00100000060c7890 */ /* 0x000fc8000fffe1ff */
[----:B------:R-:W-:Y:S02]  /*05b0*/  USHF.L.U32 UR13, UR12, 0xb, URZ ;  /* 0x0000000b0c0d7899 */ /* 0x000fe400080006ff */
[----:B------:R-:W-:Y:S01]  /*05c0*/  USHF.L.U32 UR12, UR12, 0x1, URZ ;  /* 0x000000010c0c7899 */ /* 0x000fe200080006ff */
[----:B------:R-:W3:Y:S11]  /*05d0*/  FENCE.VIEW.ASYNC.S ;  /* 0x00000000000073c6 */ /* 0x000ef60000000000 */
[----:B---3--:R3:W4:Y:S01]  /*05e0*/  SYNCS.EXCH.64 URZ, [UR8], UR12 ;  /* 0x0000000c08ff75b2 */ /* 0x0087220008000100 */
[----:B------:R3:W1:Y:S01]  /*05f0*/  SYNCS.EXCH.64 URZ, [UR8+0x80], UR12 ;  /* 0x0000800c08ff75b2 */ /* 0x0006620008000100 */
        /* <DEDUP_REMOVED lines=29> */
[----:B------:R3:W1:Y:S02]  /*07d0*/  SYNCS.EXCH.64 URZ, [UR8+0xf8], UR12 ;  /* 0x0000f80c08ff75b2 */ /* 0x0006640008000100 */
[----:B---34-:R-:W-:Y:S01]  /*07e0*/  NOP ;  /* 0x0000000000007918 */ /* 0x018fe20000000000 */
.L_x_10:
[----:B------:R-:W-:Y:S05]  /*07f0*/  BSYNC.RECONVERGENT B0 ;  /* 0x0000000000007941 */ /* 0x000fea0003800200 */
.L_x_9:
[----:B------:R-:W3:Y:S01]  /*0800*/  SHFL.IDX PT, R0, R172, RZ, 0x1f ;  /* 0x00001fffac007589 */ /* 0x000ee200000e0000 */
[----:B------:R-:W-:Y:S01]  /*0810*/  NOP ;  /* 0x0000000000007918 */ /* 0x000fe20000000000 */
[----:B---3--:R-:W-:-:S13]  /*0820*/  ISETP.NE.AND P1, PT, R0, 0x1, PT ;  /* 0x000000010000780c */ /* 0x008fda0003f25270 */
[----:B------:R-:W-:Y:S05]  /*0830*/  @P1 BRA `(.L_x_11) ;  /* 0x0000000000441947 */ /* 0x000fea0003800000 */
[----:B------:R-:W-:Y:S01]  /*0840*/  UMOV UR9, 0x400 ;  /* 0x0000040000097882 */ /* 0x000fe20000000000 */
[----:B------:R-:W-:Y:S01]  /*0850*/  UMOV UR8, 0x20 ;  /* 0x0000002000087882 */ /* 0x000fe20000000000 */
[----:B------:R-:W-:Y:S01]  /*0860*/  UMOV UR6, 0x80 ;  /* 0x0000008000067882 */ /* 0x000fe20000000000 */
[----:B------:R-:W-:Y:S02]  /*0870*/  ULEA UR9, UR37, UR9, 0x18 ;  /* 0x0000000925097291 */ /* 0x000fe4000f8ec0ff */
[----:B------:R-:W-:-:S04]  /*0880*/  UIADD3 UR12, UPT, UPT, -UR8, 0x100000, URZ ;  /* 0x00100000080c7890 */ /* 0x000fc8000fffe1ff */
[----:B------:R-:W-:Y:S02]  /*0890*/  USHF.L.U32 UR13, UR12, 0xb, URZ ;  /* 0x0000000b0c0d7899 */ /* 0x000fe400080006ff */
[----:B------:R-:W-:Y:S02]  /*08a0*/  USHF.L.U32 UR12, UR12, 0x1, URZ ;  /* 0x000000010c0c7899 */ /* 0x000fe400080006ff */
[----:B------:R-:W-:-:S04]  /*08b0*/  UIADD3 UR14, UPT, UPT, -UR6, 0x100000, URZ ;  /* 0x00100000060e7890 */ /* 0x000fc8000fffe1ff */
[----:B------:R-:W-:Y:S02]  /*08c0*/  USHF.L.U32 UR15, UR14, 0xb, URZ ;  /* 0x0000000b0e0f7899 */ /* 0x000fe400080006ff */
[----:B------:R-:W-:Y:S01]  /*08d0*/  USHF.L.U32 UR14, UR14, 0x1, URZ ;  /* 0x000000010e0e7899 */ /* 0x000fe200080006ff */
[----:B------:R-:W-:Y:S01]  /*08e0*/  ELECT P1, URZ, PT ;  /* 0x0000000000ff782f */ /* 0x000fe20003820000 */
[----:B------:R-:W3:Y:S02]  /*08f0*/  FENCE.VIEW.ASYNC.S ;  /* 0x00000000000073c6 */ /* 0x000ee40000000000 */
[----:B---3--:R3:W4:Y:S08]  /*0900*/  SYNCS.EXCH.64 URZ, [UR9+0x100], UR12 ;  /* 0x0001000c09ff75b2 */ /* 0x0087300008000100 */
[----:B------:R3:W1:Y:S01]  /*0910*/  SYNCS.EXCH.64 URZ, [UR9+0x110], UR14 ;  /* 0x0001100e09ff75b2 */ /* 0x0006620008000100 */
[----:B------:R3:W1:Y:S01]  /*0920*/  SYNCS.EXCH.64 URZ, [UR9+0x108], UR12 ;  /* 0x0001080c09ff75b2 */ /* 0x0006620008000100 */
[----:B------:R3:W1:Y:S01]  /*0930*/  SYNCS.EXCH.64 URZ, [UR9+0x118], UR14 ;  /* 0x0001180e09ff75b2 */ /* 0x0006620008000100 */
[----:B------:R-:W-:Y:S01]  /*0940*/  NOP ;  /* 0x0000000000007918 */ /* 0x000fe20000000000 */
.L_x_11:
[----:B------:R-:W2:Y:S01]  /*0950*/  SHFL.IDX PT, R0, R172, RZ, 0x1f ;  /* 0x00001fffac007589 */ /* 0x000ea200000e0000 */
[----:B------:R-:W-:Y:S01]  /*0960*/  NOP ;  /* 0x0000000000007918 */ /* 0x000fe20000000000 */
[----:B--2---:R-:W-:-:S13]  /*0970*/  ISETP.NE.AND P1, PT, R0, 0x3, PT ;  /* 0x000000030000780c */ /* 0x004fda0003f25270 */
[----:B------:R-:W-:Y:S05]  /*0980*/  @P1 BRA `(.L_x_12) ;  /* 0x00000000002c1947 */ /* 0x000fea0003800000 */
[----:B------:R-:W-:Y:S01]  /*0990*/  UMOV UR8, 0x400 ;  /* 0x0000040000087882 */ /* 0x000fe20000000000 */
[----:B------:R-:W-:Y:S01]  /*09a0*/  UMOV UR6, 0x20 ;  /* 0x0000002000067882 */ /* 0x000fe20000000000 */
[----:B------:R-:W-:Y:S02]  /*09b0*/  ULEA UR8, UR37, UR8, 0x18 ;  /* 0x0000000825087291 */ /* 0x000fe4000f8ec0ff */
[----:B---3--:R-:W-:-:S04]  /*09c0*/  UIADD3 UR12, UPT, UPT, -UR6, 0x100000, URZ ;  /* 0x00100000060c7890 */ /* 0x008fc8000fffe1ff */
[----:B------:R-:W-:Y:S02]  /*09d0*/  USHF.L.U32 UR13, UR12, 0xb, URZ ;  /* 0x0000000b0c0d7899 */ /* 0x000fe400080006ff */
[----:B------:R-:W-:Y:S01]  /*09e0*/  USHF.L.U32 UR12, UR12, 0x1, URZ ;  /* 0x000000010c0c7899 */ /* 0x000fe200080006ff */
[----:B------:R-:W-:Y:S01]  /*09f0*/  ELECT P1, URZ, PT ;  /* 0x0000000000ff782f */ /* 0x000fe20003820000 */
[----:B------:R-:W2:Y:S10]  /*0a00*/  FENCE.VIEW.ASYNC.S ;  /* 0x00000000000073c6 */ /* 0x000eb40000000000 */
[----:B--2---:R2:W3:Y:S01]  /*0a10*/  SYNCS.EXCH.64 URZ, [UR8+0x120], UR12 ;  /* 0x0001200c08ff75b2 */ /* 0x0044e20008000100 */
[----:B------:R2:W1:Y:S01]  /*0a20*/  SYNCS.EXCH.64 URZ, [UR8+0x128], UR12 ;  /* 0x0001280c08ff75b2 */ /* 0x0004620008000100 */
[----:B------:R-:W-:Y:S01]  /*0a30*/  NOP ;  /* 0x0000000000007918 */ /* 0x000fe20000000000 */
.L_x_12:
[----:B------:R-:W4:Y:S01]  /*0a40*/  SHFL.IDX PT, R0, R172, RZ, 0x1f ;  /* 0x00001fffac007589 */ /* 0x000f2200000e0000 */
[----:B------:R-:W-:Y:S01]  /*0a50*/  NOP ;  /* 0x0000000000007918 */ /* 0x000fe20000000000 */
[----:B----4-:R-:W-:-:S13]  /*0a60*/  ISETP.NE.AND P1, PT, R0, 0x4, PT ;  /* 0x000000040000780c */ /* 0x010fda0003f25270 */
[----:B------:R-:W-:Y:S05]  /*0a70*/  @P1 BRA `(.L_x_13) ;  /* 0x0000000000481947 */ /* 0x000fea0003800000 */
[----:B---3--:R-:W-:Y:S01]  /*0a80*/  UMOV UR9, 0x1a0 ;  /* 0x000001a000097882 */ /* 0x008fe20000000000 */
[----:B--2---:R-:W-:Y:S01]  /*0a90*/  UMOV UR8, 0x400 ;  /* 0x0000040000087882 */ /* 0x004fe20000000000 */
[----:B------:R-:W-:Y:S01]  /*0aa0*/  USEL UR9, UR9, 0x1e0, UP5 ;  /* 0x000001e009097887 */ /* 0x000fe2000a800000 */
        /* <DEDUP_REMOVED lines=9> */
[----:B------:R-:W2:Y:S02]  /*0b40*/  FENCE.VIEW.ASYNC.S ;  /* 0x00000000000073c6 */ /* 0x000ea40000000000 */
[----:B--2---:R4:W2:Y:S08]  /*0b50*/  SYNCS.EXCH.64 URZ, [UR8+0x130], UR12 ;  /* 0x0001300c08ff75b2 */ /* 0x0048b00008000100 */
[----:B------:R4:W3:Y:S01]  /*0b60*/  SYNCS.EXCH.64 URZ, [UR8+0x140], UR14 ;  /* 0x0001400e08ff75b2 */ /* 0x0008e20008000100 */
[----:B------:R4:W1:Y:S01]  /*0b70*/  SYNCS.EXCH.64 URZ, [UR8+0x138], UR12 ;  /* 0x0001380c08ff75b2 */ /* 0x0008620008000100 */
[----:B------:R4:W1:Y:S02]  /*0b80*/  SYNCS.EXCH.64 URZ, [UR8+0x148], UR14 ;  /* 0x0001480e08ff75b2 */ /* 0x0008640008000100 */
[----:B----4-:R-:W-:Y:S01]  /*0b90*/  NOP ;  /* 0x0000000000007918 */ /* 0x010fe20000000000 */
.L_x_13:
[----:B------:R-:W4:Y:S01]  /*0ba0*/  SHFL.IDX PT, R0, R172, RZ, 0x1f ;  /* 0x00001fffac007589 */ /* 0x000f2200000e0000 */
[----:B------:R-:W-:Y:S01]  /*0bb0*/  NOP ;  /* 0x0000000000007918 */ /* 0x000fe20000000000 */
[----:B----4-:R-:W-:-:S13]  /*0bc0*/  ISETP.NE.AND P1, PT, R0, 0x5, PT ;  /* 0x000000050000780c */ /* 0x010fda0003f25270 */
[----:B------:R-:W-:Y:S05]  /*0bd0*/  @P1 BRA `(.L_x_14) ;  /* 0x0000000000541947 */ /* 0x000fea0003800000 */
[----:B---3--:R-:W-:Y:S01]  /*0be0*/  UMOV UR9, 0x400 ;  /* 0x0000040000097882 */ /* 0x008fe20000000000 */
[----:B--2---:R-:W-:Y:S01]  /*0bf0*/  UMOV UR8, 0x1 ;  /* 0x0000000100087882 */ /* 0x004fe20000000000 */
        /* <DEDUP_REMOVED lines=13> */
[----:B------:R4:W1:Y:S01]  /*0cd0*/  SYNCS.EXCH.64 URZ, [UR9+0x178], UR14 ;  /* 0x0001780e09ff75b2 */ /* 0x0008620008000100 */
[----:B------:R4:W1:Y:S01]  /*0ce0*/  SYNCS.EXCH.64 URZ, [UR9+0x160], UR12 ;  /* 0x0001600c09ff75b2 */ /* 0x0008620008000100 */
[----:B------:R4:W1:Y:S01]  /*0cf0*/  SYNCS.EXCH.64 URZ, [UR9+0x180], UR14 ;  /* 0x0001800e09ff75b2 */ /* 0x0008620008000100 */
[----:B------:R4:W1:Y:S01]  /*0d00*/  SYNCS.EXCH.64 URZ, [UR9+0x168], UR12 ;  /* 0x0001680c09ff75b2 */ /* 0x0008620008000100 */
[----:B------:R4:W1:Y:S02]  /*0d10*/  SYNCS.EXCH.64 URZ, [UR9+0x188], UR14 ;  /* 0x0001880e09ff75b2 */ /* 0x0008640008000100 */
[----:B----4-:R-:W-:Y:S01]  /*0d20*/  NOP ;  /* 0x0000000000007918 */ /* 0x010fe20000000000 */
.L_x_14:
[----:B------:R-:W4:Y:S01]  /*0d30*/  SHFL.IDX PT, R0, R172, RZ, 0x1f ;  /* 0x00001fffac007589 */ /* 0x000f2200000e0000 */
[----:B------:R-:W-:Y:S01]  /*0d40*/  ISETP.NE.OR P0, PT, RZ, UR10, !P0 ;  /* 0x0000000aff007c0c */ /* 0x000fe2000c705670 */
[----:B------:R-:W-:Y:S01]  /*0d50*/  NOP ;  /* 0x0000000000007918 */ /* 0x000fe20000000000 */
[----:B----4-:R-:W-:-:S13]  /*0d60*/  ISETP.NE.AND P1, PT, R0, 0x3, PT ;  /* 0x000000030000780c */ /* 0x010fda0003f25270 */
[----:B------:R-:W-:Y:S05]  /*0d70*/  @P1 BRA `(.L_x_15) ;  /* 0x0000000000341947 */ /* 0x000fea0003800000 */
[----:B--2---:R-:W-:Y:S01]  /*0d80*/  UMOV UR8, 0x400 ;  /* 0x0000040000087882 */ /* 0x004fe20000000000 */
[----:B------:R-:W-:Y:S01]  /*0d90*/  UMOV UR6, 0x20 ;  /* 0x0000002000067882 */ /* 0x000fe20000000000 */
[----:B------:R-:W-:Y:S02]  /*0da0*/  ULEA UR8, UR37, UR8, 0x18 ;  /* 0x0000000825087291 */ /* 0x000fe4000f8ec0ff */
[----:B---3--:R-:W-:-:S04]  /*0db0*/  UIADD3 UR12, UPT, UPT, -UR6, 0x100000, URZ ;  /* 0x00100000060c7890 */ /* 0x008fc8000fffe1ff */
[----:B------:R-:W-:Y:S02]  /*0dc0*/  USHF.L.U32 UR13, UR12, 0xb, URZ ;  /* 0x0000000b0c0d7899 */ /* 0x000fe400080006ff */
[----:B------:R-:W-:Y:S01]  /*0dd0*/  USHF.L.U32 UR12, UR12, 0x1, URZ ;  /* 0x000000010c0c7899 */ /* 0x000fe200080006ff */
[----:B------:R-:W-:Y:S01]  /*0de0*/  ELECT P1, URZ, PT ;  /* 0x0000000000ff782f */ /* 0x000fe20003820000 */
[----:B------:R-:W2:Y:S10]  /*0df0*/  FENCE.VIEW.ASYNC.S ;  /* 0x00000000000073c6 */ /* 0x000eb40000000000 */
[----:B--2---:R4:W2:Y:S01]  /*0e00*/  SYNCS.EXCH.64 URZ, [UR8+0x190], UR12 ;  /* 0x0001900c08ff75b2 */ /* 0x0048a20008000100 */
[----:B------:R4:W3:Y:S01]  /*0e10*/  SYNCS.EXCH.64 URZ, [UR8+0x1a0], UR12 ;  /* 0x0001a00c08ff75b2 */ /* 0x0008e20008000100 */
[----:B------:R4:W1:Y:S01]  /*0e20*/  SYNCS.EXCH.64 URZ, [UR8+0x198], UR12 ;  /* 0x0001980c08ff75b2 */ /* 0x0008620008000100 */
[----:B------:R4:W1:Y:S02]  /*0e30*/  SYNCS.EXCH.64 URZ, [UR8+0x1a8], UR12 ;  /* 0x0001a80c08ff75b2 */ /* 0x0008640008000100 */
[----:B----4-:R-:W-:Y:S01]  /*0e40*/  NOP ;  /* 0x0000000000007918 */ /* 0x010fe20000000000 */
.L_x_15:
[----:B------:R-:W-:Y:S01]  /*0e50*/  VOTEU.ALL UP1, P0 ;  /* 0x0000000000ff7886 */ /* 0x000fe20000020000 */
[----:B--2---:R-:W2:Y:S01]  /*0e60*/  LDCU UR8, c[0x0][0x36c] ;  /* 0x00006d80ff0877ac */ /* 0x004ea20008000800 */
[----:B------:R-:W-:Y:S01]  /*0e70*/  NOP ;  /* 0x0000000000007918 */ /* 0x000fe20000000000 */
[----:B------:R-:W-:Y:S01]  /*0e80*/  LOP3.LUT R9, R187, 0x1f, RZ, 0xc0, !PT ;  /* 0x0000001fbb097812 */ /* 0x000fe200078ec0ff */
[----:B---3--:R-:W-:Y:S01]  /*0e90*/  UMOV UR12, 0x20 ;  /* 0x00000020000c7882 */ /* 0x008fe20000000000 */
[----:B------:R-:W-:Y:S01]  /*0ea0*/  @!UP1 UMOV UR6, 0x400 ;  /* 0x0000040000069882 */ /* 0x000fe20000000000 */
[----:B------:R-:W-:-:S04]  /*0eb0*/  @!UP1 UIADD3 UR12, UPT, UPT, -UR12, 0x100000, URZ ;  /* 0x001000000c0c9890 */ /* 0x000fc8000fffe1ff */
[----:B------:R-:W-:Y:S02]  /*0ec0*/  @!UP1 USHF.L.U32 UR13, UR12, 0xb, URZ ;  /* 0x0000000b0c0d9899 */ /* 0x000fe400080006ff */
[----:B------:R-:W-:Y:S02]  /*0ed0*/  @!UP1 USHF.L.U32 UR12, UR12, 0x1, URZ ;  /* 0x000000010c0c9899 */ /* 0x000fe400080006ff */
[----:B------:R-:W-:Y:S01]  /*0ee0*/  @!UP1 ULEA UR6, UR37, UR6, 0x18 ;  /* 0x0000000625069291 */ /* 0x000fe2000f8ec0ff */
[----:B------:R-:W-:Y:S01]  /*0ef0*/  VOTEU.ALL UP1, P0 ;  /* 0x0000000000ff7886 */ /* 0x000fe20000020000 */
[----:B------:R-:W-:Y:S01]  /*0f00*/  UISETP.NE.AND UP4, UPT, UR10, URZ, UPT ;  /* 0x000000ff0a00728c */ /* 0x000fe2000bf85270 */
[----:B------:R-:W3:Y:S09]  /*0f10*/  FENCE.VIEW.ASYNC.S ;  /* 0x00000000000073c6 */ /* 0x000ef20000000000 */
[----:B---3--:R3:W4:Y:S01]  /*0f20*/  @!UP1 SYNCS.EXCH.64 URZ, [UR6+0x1b0], UR12 ;  /* 0x0001b00c06ff95b2 */ /* 0x0087220008000100 */
[----:B--2---:R-:W-:-:S09]  /*0f30*/  UISETP.EQ.U32.AND UP1, UPT, UR8, 0x1, UPT ;  /* 0x000000010800788c */ /* 0x004fd2000bf22070 */
[----:B------:R-:W-:Y:S05]  /*0f40*/  BRA.U !UP1, `(.L_x_16) ;  /* 0x0000000109087547 */ /* 0x000fea000b800000 */
[----:B-1--4-:R-:W-:Y:S01]  /*0f50*/  UCGABAR_ARV ;  /* 0x00000000000079c7 */ /* 0x012fe20008000000 */
[----:B------:R-:W-:Y:S05]  /*0f60*/  BRA `(.L_x_17) ;  /* 0x0000000000047947 */ /* 0x000fea0003800000 */
.L_x_16:
[----:B-1--4-:R-:W-:Y:S01]  /*0f70*/  NOP ;  /* 0x0000000000007918 */ /* 0x012fe20000000000 */
.L_x_17:
[----:B------:R-:W1:Y:S01]  /*0f80*/  S2R R15, SR_CTAID.Y ;  /* 0x00000000000f7919 */ /* 0x000e620000002600 */
[----:B------:R-:W-:-:S05]  /*0f90*/  CS2R.32 R169, SR_CgaSize ;  /* 0x0000000000a97805 */ /* 0x000fca0000008a00 */
[----:B------:R-:W-:-:S05]  /*0fa0*/  IMAD R169, R169, -0xa0, RZ ;  /* 0xffffff60a9a97824 */ /* 0x000fca00078e02ff */
[----:B---3--:R-:W-:-:S14]  /*0fb0*/  R2UR UR6, R169 ;  /* 0x00000000a90672ca */ /* 0x008fdc00000e0000 */
[----:B------:R-:W2:Y:S01]  /*0fc0*/  LDCU UR6, c[0x0][UR6+0x2b4] ;  /* 0x00005680060677ac */ /* 0x000ea20008000800 */
[----:B------:R-:W-:-:S05]  /*0fd0*/  CS2R.32 R0, SR_CgaSize ;  /* 0x0000000000007805 */ /* 0x000fca0000008a00 */
[----:B------:R-:W-:-:S06]  /*0fe0*/  IMAD R0, R0, -0xa0, RZ ;  /* 0xffffff6000007824 */ /* 0x000fcc00078e02ff */
[----:B------:R-:W3:Y:S01]  /*0ff0*/  LDC R0, c[0x0][R0+0x2a4] ;  /* 0x0000a90000007b82 */ /* 0x000ee20000000800 */
[----:B------:R-:W-:Y:S01]  /*1000*/  PRMT R8, RZ, 0x7610, R8 ;  /* 0x00007610ff087816 */ /* 0x000fe20000000008 */
[----:B------:R-:W4:Y:S01]  /*1010*/  S2R R10, SR_CTAID.X ;  /* 0x00000000000a7919 */ /* 0x000f220000002500 */
[----:B------:R-:W-:-:S05]  /*1020*/  CS2R.32 R169, SR_CgaSize ;  /* 0x0000000000a97805 */ /* 0x000fca0000008a00 */
[----:B------:R-:W-:-:S05]  /*1030*/  IMAD R169, R169, -0xa0, RZ ;  /* 0xffffff60a9a97824 */ /* 0x000fca00078e02ff */
[----:B------:R-:W-:-:S14]  /*1040*/  R2UR UR8, R169 ;  /* 0x00000000a90872ca */ /* 0x000fdc00000e0000 */
[----:B------:R-:W3:Y:S01]  /*1050*/  LDCU UR8, c[0x0][UR8+0x2b0] ;  /* 0x00005600080877ac */ /* 0x000ee20008000800 */
[----:B------:R-:W-:Y:S01]  /*1060*/  UISETP.NE.AND UP2, UPT, UR10, 0x2, UPT ;  /* 0x000000020a00788c */ /* 0x000fe2000bf45270 */
[----:B------:R-:W2:Y:S01]  /*1070*/  LDC R11, c[0x0][0xb24] ;  /* 0x0002c900ff0b7b82 */ /* 0x000ea20000000800 */
[----:B------:R-:W-:-:S05]  /*1080*/  CS2R.32 R2, SR_CgaSize ;  /* 0x0000000000027805 */ /* 0x000fca0000008a00 */
[----:B------:R-:W-:-:S06]  /*1090*/  IMAD R2, R2, -0xa0, RZ ;  /* 0xffffff6002027824 */ /* 0x000fcc00078e02ff */
[----:B------:R-:W3:Y:S08]  /*10a0*/  LDC R2, c[0x0][R2+0x2a0] ;  /* 0x0000a80002027b82 */ /* 0x000ef00000000800 */
[----:B------:R-:W3:Y:S01]  /*10b0*/  LDC R72, c[0x0][0xb24] ;  /* 0x0002c900ff487b82 */ /* 0x000ee20000000800 */
[----:B-1----:R-:W-:-:S07]  /*10c0*/  I2FP.F32.U32 R168, R15 ;  /* 0x0000000f00a87245 */ /* 0x002fce0000201000 */
[----:B------:R-:W1:Y:S01]  /*10d0*/  S2UR UR36, SR_CTAID.Z ;  /* 0x00000000002479c3 */ /* 0x000e620000002700 */
[----:B--2---:R-:W-:Y:S01]  /*10e0*/  ISETP.GE.AND P0, PT, R11, 0x1, PT ;  /* 0x000000010b00780c */ /* 0x004fe20003f06270 */
[----:B----4-:R-:W-:Y:S01]  /*10f0*/  IMAD.MOV.U32 R14, RZ, RZ, R10 ;  /* 0x000000ffff0e7224 */ /* 0x010fe200078e000a */
[----:B------:R-:W-:Y:S01]  /*1100*/  I2FP.F32.U32 R169, R10 ;  /* 0x0000000a00a97245 */ /* 0x000fe20000201000 */
[----:B------:R-:W-:Y:S01]  /*1110*/  FMUL R168, R168, UR6 ;  /* 0x00000006a8a87c20 */ /* 0x000fe20008400000 */
[----:B------:R-:W2:Y:S03]  /*1120*/  LDCU UR6, c[0x0][0xb30] ;  /* 0x00016600ff0677ac */ /* 0x000ea60008000800 */
[----:B---3--:R-:W-:Y:S02]  /*1130*/  FMUL R169, R169, UR8 ;  /* 0x00000008a9a97c20 */ /* 0x008fe40008400000 */
[----:B------:R-:W3:Y:S08]  /*1140*/  F2I.U32.TRUNC.NTZ R168, R168 ;  /* 0x000000a800a87305 */ /* 0x000ef0000020f000 */
[----:B------:R-:W4:Y:S01]  /*1150*/  F2I.U32.TRUNC.NTZ R169, R169 ;  /* 0x000000a900a97305 */ /* 0x000f22000020f000 */
[----:B--2---:R-:W-:Y:S01]  /*1160*/  UISETP.NE.AND UP3, UPT, UR6, 0x1, UPT ;  /* 0x000000010600788c */ /* 0x004fe2000bf65270 */
[----:B---3--:R-:W-:-:S05]  /*1170*/  IADD3 R168, PT, PT, -R168, RZ, RZ ;  /* 0x000000ffa8a87210 */ /* 0x008fca0007ffe1ff */
[----:B------:R-:W-:Y:S01]  /*1180*/  IMAD R168, R0, R168, R15 ;  /* 0x000000a800a87224 */ /* 0x000fe200078e020f */
[----:B------:R-:W-:Y:S01]  /*1190*/  PRMT R0, RZ, 0x7610, R0 ;  /* 0x00007610ff007816 */ /* 0x000fe20000000000 */
[----:B----4-:R-:W-:-:S04]  /*11a0*/  IMAD.MOV R169, RZ, RZ, -R169 ;  /* 0x000000ffffa97224 */ /* 0x010fc800078e0aa9 */
[----:B------:R-:W-:Y:S01]  /*11b0*/  IMAD R169, R2, R169, R10 ;  /* 0x000000a902a97224 */ /* 0x000fe200078e020a */
[----:B-1----:R-:W-:Y:S06]  /*11c0*/  BRA.U UP4, `(.L_x_18) ;  /* 0x0000000104247547 */ /* 0x002fec000b800000 */
[----:B------:R-:W-:Y:S01]  /*11d0*/  ISETP.NE.AND P1, PT, R168, RZ, PT ;  /* 0x000000ffa800720c */ /* 0x000fe20003f25270 */
[----:B------:R-:W-:Y:S01]  /*11e0*/  IMAD.MOV.U32 R0, RZ, RZ, 0x3 ;  /* 0x00000003ff007424 */ /* 0x000fe200078e00ff */
[C---:B------:R-:W-:Y:S02]  /*11f0*/  LOP3.LUT R2, R169.reuse, 0xfffffffe, RZ, 0xc0, !PT ;  /* 0xfffffffea9027812 */ /* 0x040fe400078ec0ff */
[----:B------:R-:W-:Y:S02]  /*1200*/  ISETP.LT.U32.OR P1, PT, R169, 0x2, !P1 ;  /* 0x00000002a900780c */ /* 0x000fe40004f21470 */
[----:B------:R-:W-:Y:S02]  /*1210*/  SHF.L.U32 R0, R0, R2, RZ ;  /* 0x0000000200007219 */ /* 0x000fe400000006ff */
[----:B------:R-:W-:Y:S02]  /*1220*/  SEL R4, RZ, 0x1, !P1 ;  /* 0x00000001ff047807 */ /* 0x000fe40004800000 */
[----:B------:R-:W-:-:S05]  /*1230*/  SEL R3, RZ, 0x2, !P1 ;  /* 0x00000002ff037807 */ /* 0x000fca0004800000 */
[----:B------:R-:W-:-:S05]  /*1240*/  IMAD.IADD R3, R4, 0x1, R3 ;  /* 0x0000000104037824 */ /* 0x000fca00078e0203 */
[----:B------:R-:W-:Y:S02]  /*1250*/  PRMT R8, R3, 0x7610, R8 ;  /* 0x0000761003087816 */ /* 0x000fe40000000008 */
.L_x_18:
[----:B------:R-:W-:Y:S05]  /*1260*/  @!P0 BRA `(.L_x_19) ;  /* 0x0000000000b88947 */ /* 0x000fea0003800000 */
[----:B------:R-:W1:Y:S01]  /*1270*/  LDC.64 R4, c[0x0][0xb18] ;  /* 0x0002c600ff047b82 */ /* 0x000e620000000a00 */
[----:B------:R-:W-:-:S07]  /*1280*/  ISETP.NE.AND P0, PT, R11, 0x1, PT ;  /* 0x000000010b00780c */ /* 0x000fce0003f05270 */
[----:B------:R-:W2:Y:S08]  /*1290*/  LDC R14, c[0x0][0xb0c] ;  /* 0x0002c300ff0e7b82 */ /* 0x000eb00000000800 */
[----:B------:R-:W3:Y:S08]  /*12a0*/  LDC R16, c[0x0][0x370] ;  /* 0x0000dc00ff107b82 */ /* 0x000ef00000000800 */
[----:B------:R-:W4:Y:S01]  /*12b0*/  LDC R13, c[0x0][0x374] ;  /* 0x0000dd00ff0d7b82 */ /* 0x000f220000000800 */
[----:B-1----:R-:W-:-:S07]  /*12c0*/  ISETP.NE.AND P1, PT, R4, 0x1, PT ;  /* 0x000000010400780c */ /* 0x002fce0003f25270 */
[----:B------:R-:W3:Y:S01]  /*12d0*/  LDC.64 R6, c[0x0][0xb10] ;  /* 0x0002c400ff067b82 */ /* 0x000ee20000000a00 */
[----:B--2---:R-:W-:-:S07]  /*12e0*/  ISETP.NE.AND P2, PT, R14, 0x1, PT ;  /* 0x000000010e00780c */ /* 0x004fce0003f45270 */
[----:B------:R-:W1:Y:S08]  /*12f0*/  LDC R12, c[0x0][0xb20] ;  /* 0x0002c800ff0c7b82 */ /* 0x000e700000000800 */
[----:B------:R-:W2:Y:S01]  /*1300*/  LDC.64 R2, c[0x0][0xb28] ;  /* 0x0002ca00ff027b82 */ /* 0x000ea20000000a00 */
[----:B----4-:R-:W-:-:S04]  /*1310*/  IMAD.HI.U32 R17, R13, R5, RZ ;  /* 0x000000050d117227 */ /* 0x010fc800078e00ff */
[----:B------:R-:W-:-:S04]  /*1320*/  IMAD.HI.U32 R5, R15, R5, RZ ;  /* 0x000000050f057227 */ /* 0x000fc800078e00ff */
[----:B---3--:R-:W-:-:S05]  /*1330*/  IMAD.HI.U32 R18, R16, R6, RZ ;  /* 0x0000000610127227 */ /* 0x008fca00078e00ff */
[-C--:B------:R-:W-:Y:S01]  /*1340*/  @P2 SHF.R.U32.HI R16, RZ, R7.reuse, R18 ;  /* 0x00000007ff102219 */ /* 0x080fe20000011612 */
[C---:B------:R-:W-:Y:S01]  /*1350*/  IMAD.HI.U32 R18, R10.reuse, R6, RZ ;  /* 0x000000060a127227 */ /* 0x040fe200078e00ff */
[-C--:B-1----:R-:W-:Y:S02]  /*1360*/  @P1 SHF.R.U32.HI R13, RZ, R12.reuse, R17 ;  /* 0x0000000cff0d1219 */ /* 0x082fe40000011611 */
[----:B------:R-:W-:Y:S02]  /*1370*/  SHF.R.U32.HI R5, RZ, R12, R5 ;  /* 0x0000000cff057219 */ /* 0x000fe40000011605 */
[----:B------:R-:W-:Y:S02]  /*1380*/  SHF.R.U32.HI R18, RZ, R7, R18 ;  /* 0x00000007ff127219 */ /* 0x000fe40000011612 */
[----:B------:R-:W-:Y:S01]  /*1390*/  SEL R5, R15, R5, !P1 ;  /* 0x000000050f057207 */ /* 0x000fe20004800000 */
[----:B--2---:R-:W-:Y:S01]  /*13a0*/  IMAD.HI.U32 R17, R13, R2, RZ ;  /* 0x000000020d117227 */ /* 0x004fe200078e00ff */
[----:B------:R-:W-:-:S03]  /*13b0*/  SEL R18, R10, R18, !P2 ;  /* 0x000000120a127207 */ /* 0x000fc60005000000 */
[----:B------:R-:W-:Y:S01]  /*13c0*/  IMAD.HI.U32 R6, R16, R2, RZ ;  /* 0x0000000210067227 */ /* 0x000fe200078e00ff */
[----:B------:R-:W-:-:S04]  /*13d0*/  @P0 SHF.R.U32.HI R13, RZ, R3, R17 ;  /* 0x00000003ff0d0219 */ /* 0x000fc80000011611 */
[----:B------:R-:W-:Y:S01]  /*13e0*/  @P0 SHF.R.U32.HI R16, RZ, R3, R6 ;  /* 0x00000003ff100219 */ /* 0x000fe20000011606 */
[----:B------:R-:W-:-:S04]  /*13f0*/  IMAD R13, R13, R11, RZ ;  /* 0x0000000b0d0d7224 */ /* 0x000fc800078e02ff */
[----:B------:R-:W-:Y:S01]  /*1400*/  IMAD R6, R16, R11, RZ ;  /* 0x0000000b10067224 */ /* 0x000fe200078e02ff */
[----:B------:R-:W-:-:S04]  /*1410*/  ISETP.GE.AND P1, PT, R5, R13, PT ;  /* 0x0000000d0500720c */ /* 0x000fc80003f26270 */
[----:B------:R-:W-:Y:S01]  /*1420*/  ISETP.GE.OR P1, PT, R18, R6, P1 ;  /* 0x000000061200720c */ /* 0x000fe20000f26670 */
[----:B------:R-:W-:-:S05]  /*1430*/  IMAD.HI.U32 R6, R5, R2, RZ ;  /* 0x0000000205067227 */ /* 0x000fca00078e00ff */
[----:B------:R-:W-:-:S04]  /*1440*/  SHF.R.U32.HI R6, RZ, R3, R6 ;  /* 0x00000003ff067219 */ /* 0x000fc80000011606 */
[----:B------:R-:W-:-:S03]  /*1450*/  SEL R6, R5, R6, !P0 ;  /* 0x0000000605067207 */ /* 0x000fc60004000000 */
[----:B------:R-:W-:Y:S01]  /*1460*/  @!P1 IMAD.HI.U32 R7, R18, R2, RZ ;  /* 0x0000000212079227 */ /* 0x000fe200078e00ff */
[----:B------:R-:W-:-:S04]  /*1470*/  IADD3 R2, PT, PT, -R6, RZ, RZ ;  /* 0x000000ff06027210 */ /* 0x000fc80007ffe1ff */
[----:B------:R-:W-:Y:S01]  /*1480*/  @!P1 SHF.R.U32.HI R3, RZ, R3, R7 ;  /* 0x00000003ff039219 */ /* 0x000fe20000011607 */
[----:B------:R-:W-:Y:S01]  /*1490*/  IMAD R2, R11, R2, R5 ;  /* 0x000000020b027224 */ /* 0x000fe200078e0205 */
[----:B------:R-:W-:Y:S02]  /*14a0*/  IADD3 R7, PT, PT, -R5, RZ, RZ ;  /* 0x000000ff05077210 */ /* 0x000fe40007ffe1ff */
[----:B------:R-:W-:-:S03]  /*14b0*/  @!P1 SEL R3, R18, R3, !P0 ;  /* 0x0000000312039207 */ /* 0x000fc60004000000 */
[----:B------:R-:W-:Y:S02]  /*14c0*/  IMAD R7, R4, R7, R15 ;  /* 0x0000000704077224 */ /* 0x000fe400078e020f */
[--C-:B------:R-:W-:Y:S02]  /*14d0*/  @!P1 IMAD.IADD R6, R6, 0x1, -R3.reuse ;  /* 0x0000000106069824 */ /* 0x100fe400078e0a03 */
[----:B------:R-:W-:Y:S01]  /*14e0*/  @!P1 IMAD R3, R2, R16, R3 ;  /* 0x0000001002039224 */ /* 0x000fe200078e0203 */
[----:B------:R-:W-:Y:S01]  /*14f0*/  IADD3 R2, PT, PT, -R18, RZ, RZ ;  /* 0x000000ff12027210 */ /* 0x000fe20007ffe1ff */
[----:B------:R-:W-:Y:S02]  /*1500*/  @!P1 IMAD R5, R6, R11, R18 ;  /* 0x0000000b06059224 */ /* 0x000fe400078e0212 */
[----:B------:R-:W-:Y:S02]  /*1510*/  @!P1 IMAD.MOV.U32 R18, RZ, RZ, R3 ;  /* 0x000000ffff129224 */ /* 0x000fe400078e0003 */
[----:B------:R-:W-:-:S02]  /*1520*/  IMAD R2, R14, R2, R10 ;  /* 0x000000020e027224 */ /* 0x000fc400078e020a */
[----:B------:R-:W-:Y:S02]  /*1530*/  IMAD R15, R5, R4, R7 ;  /* 0x00000004050f7224 */ /* 0x000fe400078e0207 */
[----:B------:R-:W-:Y:S02]  /*1540*/  IMAD R14, R18, R14, R2 ;  /* 0x0000000e120e7224 */ /* 0x000fe400078e0202 */
.L_x_19:
[----:B------:R-:W-:Y:S05]  /*1550*/  BRA.U UP3, `(.L_x_20) ;  /* 0x0000000103407547 */ /* 0x000fea000b800000 */
[----:B------:R-:W1:Y:S08]  /*1560*/  LDC.64 R4, c[0x0][0xb10] ;  /* 0x0002c400ff047b82 */ /* 0x000e700000000a00 */
[----:B------:R-:W2:Y:S08]  /*1570*/  LDC.64 R2, c[0x0][0xb18] ;  /* 0x0002c600ff027b82 */ /* 0x000eb00000000a00 */
[----:B------:R-:W3:Y:S08]  /*1580*/  LDC R6, c[0x0][0xb20] ;  /* 0x0002c800ff067b82 */ /* 0x000ef00000000800 */
[----:B------:R-:W4:Y:S01]  /*1590*/  LDC R7, c[0x0][0xb0c] ;  /* 0x0002c300ff077b82 */ /* 0x000f220000000800 */
[----:B-1----:R-:W-:-:S05]  /*15a0*/  IMAD.HI.U32 R4, R14, R4, RZ ;  /* 0x000000040e047227 */ /* 0x002fca00078e00ff */
[----:B------:R-:W-:Y:S01]  /*15b0*/  SHF.R.U32.HI R4, RZ, R5, R4 ;  /* 0x00000005ff047219 */ /* 0x000fe20000011604 */
[----:B--2---:R-:W-:Y:S01]  /*15c0*/  IMAD.HI.U32 R3, R15, R3, RZ ;  /* 0x000000030f037227 */ /* 0x004fe200078e00ff */
[----:B------:R-:W-:-:S04]  /*15d0*/  ISETP.NE.AND P0, PT, R2, 0x1, PT ;  /* 0x000000010200780c */ /* 0x000fc80003f05270 */
[----:B---3--:R-:W-:-:S04]  /*15e0*/  SHF.R.U32.HI R3, RZ, R6, R3 ;  /* 0x00000006ff037219 */ /* 0x008fc80000011603 */
[----:B------:R-:W-:Y:S02]  /*15f0*/  SEL R3, R15, R3, !P0 ;  /* 0x000000030f037207 */ /* 0x000fe40004000000 */
[----:B----4-:R-:W-:-:S04]  /*1600*/  ISETP.NE.AND P1, PT, R7, 0x1, PT ;  /* 0x000000010700780c */ /* 0x010fc80003f25270 */
[----:B------:R-:W-:-:S05]  /*1610*/  SEL R5, R14, R4, !P1 ;  /* 0x000000040e057207 */ /* 0x000fca0004800000 */
[----:B------:R-:W-:Y:S02]  /*1620*/  IMAD.IADD R4, R3, 0x1, -R5 ;  /* 0x0000000103047824 */ /* 0x000fe400078e0a05 */
[----:B------:R-:W-:Y:S02]  /*1630*/  IMAD.IADD R3, R5, 0x1, -R3 ;  /* 0x0000000105037824 */ /* 0x000fe400078e0a03 */
[----:B------:R-:W-:Y:S02]  /*1640*/  IMAD R14, R4, R7, R14 ;  /* 0x00000007040e7224 */ /* 0x000fe400078e020e */
[----:B------:R-:W-:Y:S02]  /*1650*/  IMAD R15, R3, R2, R15 ;  /* 0x00000002030f7224 */ /* 0x000fe400078e020f */
.L_x_20:
[----:B------:R-:W-:Y:S05]  /*1660*/  BRA.U !UP1, `(.L_x_21) ;  /* 0x00000001090c7547 */ /* 0x000fea000b800000 */
[----:B------:R-:W-:Y:S01]  /*1670*/  UCGABAR_WAIT ;  /* 0x0000000000007dc7 */ /* 0x000fe20008000000 */
[----:B------:R-:W-:Y:S01]  /*1680*/  CCTL.IVALL ;  /* 0x00000000ff00798f */ /* 0x000fe20002000000 */
[----:B------:R-:W-:Y:S05]  /*1690*/  BRA `(.L_x_22) ;  /* 0x0000000000047947 */ /* 0x000fea0003800000 */
.L_x_21:
[----:B------:R-:W-:Y:S06]  /*16a0*/  BAR.SYNC.DEFER_BLOCKING 0x0 ;  /* 0x0000000000007b1d */ /* 0x000fec0000010000 */
.L_x_22:
[----:B------:R-:W-:Y:S05]  /*16b0*/  BRA.U UP2, `(.L_x_23) ;  /* 0x0000001902607547 */ /* 0x000fea000b800000 */
[----:B------:R-:W1:Y:S01]  /*16c0*/  LDCU UR15, c[0x0][0x38c] ;  /* 0x00007180ff0f77ac */ /* 0x000e620008000800 */
[----:B------:R-:W2:Y:S01]  /*16d0*/  LDC R8, c[0x0][0x370] ;  /* 0x0000dc00ff087b82 */ /* 0x000ea20000000800 */
[C---:B------:R-:W-:Y:S02]  /*16e0*/  IMAD.SHL.U32 R19, R10.reuse, 0x40, RZ ;  /* 0x000000400a137824 */ /* 0x040fe400078e00ff */
[----:B------:R-:W-:Y:S01]  /*16f0*/  HFMA2 R17, -RZ, RZ, 0, 5.9604644775390625e-08 ;  /* 0x00000001ff117431 */ /* 0x000fe200000001ff */
[----:B------:R-:W-:Y:S01]  /*1700*/  UISETP.NE.AND UP1, UPT, UR10, URZ, UPT ;  /* 0x000000ff0a00728c */ /* 0x000fe2000bf25270 */
[----:B------:R-:W-:Y:S01]  /*1710*/  ISETP.NE.AND P4, PT, R9, RZ, P5 ;  /* 0x000000ff0900720c */ /* 0x000fe20002f85270 */
[----:B------:R-:W-:Y:S01]  /*1720*/  IMAD.SHL.U32 R18, R10, 0x80, RZ ;  /* 0x000000800a127824 */ /* 0x000fe200078e00ff */
[----:B------:R-:W-:Y:S01]  /*1730*/  CS2R R12, SRZ ;  /* 0x00000000000c7805 */ /* 0x000fe2000001ff00 */
[----:B------:R-:W-:Y:S01]  /*1740*/  IMAD.MOV.U32 R16, RZ, RZ, RZ ;  /* 0x000000ffff107224 */ /* 0x000fe200078e00ff */
[----:B------:R-:W3:Y:S01]  /*1750*/  LDC R0, c[0x0][0x374] ;  /* 0x0000dd00ff007b82 */ /* 0x000ee20000000800 */
[----:B------:R-:W-:Y:S01]  /*1760*/  MOV R11, 0x1 ;  /* 0x00000001000b7802 */ /* 0x000fe20000000f00 */
[----:B------:R-:W4:Y:S01]  /*1770*/  LDCU.64 UR24, c[0x0][0x348] ;  /* 0x00006900ff1877ac */ /* 0x000f220008000a00 */
[----:B------:R-:W-:Y:S01]  /*1780*/  LOP3.LUT R19, R19, 0x40, RZ, 0xc0, !PT ;  /* 0x0000004013137812 */ /* 0x000fe200078ec0ff */
[----:B------:R-:W-:Y:S01]  /*1790*/  USEL UR7, UR7, 0x2, UP1 ;  /* 0x0000000207077887 */ /* 0x000fe20008800000 */
[----:B------:R-:W-:Y:S01]  /*17a0*/  UMOV UR13, URZ ;  /* 0x000000ff000d7c82 */ /* 0x000fe20008000000 */
[----:B-1----:R-:W-:-:S04]  /*17b0*/  UIADD3 UR4, UPT, UPT, UR15, 0x3f, URZ ;  /* 0x0000003f0f047890 */ /* 0x002fc8000fffe0ff */
[----:B------:R-:W-:-:S04]  /*17c0*/  USHF.R.S32.HI UR22, URZ, 0x1f, UR4 ;  /* 0x0000001fff167899 */ /* 0x000fc80008011404 */
[----:B------:R-:W-:Y:S02]  /*17d0*/  ULEA.HI UR22, UR22, UR4, URZ, 0x6 ;  /* 0x0000000416167291 */ /* 0x000fe4000f8f30ff */
[----:B------:R-:W-:Y:S02]  /*17e0*/  UIADD3 UR4, UPT, UPT, UR15, -0x1, URZ ;  /* 0xffffffff0f047890 */ /* 0x000fe4000fffe0ff */
[----:B------:R-:W-:Y:S02]  /*17f0*/  USHF.R.S32.HI UR22, URZ, 0x6, UR22 ;  /* 0x00000006ff167899 */ /* 0x000fe40008011416 */
[----:B------:R-:W-:Y:S02]  /*1800*/  UISETP.GE.U32.AND UP2, UPT, UR4, -0x7f, UPT ;  /* 0xffffff810400788c */ /* 0x000fe4000bf46070 */
[----:B------:R-:W-:Y:S02]  /*1810*/  UISETP.LT.U32.AND UP0, UPT, UR22, 0x10, UPT ;  /* 0x000000101600788c */ /* 0x000fe4000bf01070 */
[----:B------:R-:W-:-:S02]  /*1820*/  UIADD3 UR15, UPT, UPT, UR15, 0x7e, URZ ;  /* 0x0000007e0f0f7890 */ /* 0x000fc4000fffe0ff */
[----:B------:R-:W-:-:S04]  /*1830*/  USEL UR21, UR22, 0x10, UP0 ;  /* 0x0000001016157887 */ /* 0x000fc80008000000 */
[----:B------:R-:W-:Y:S02]  /*1840*/  UIADD3 UR6, UPT, UPT, UR21, -0x1, URZ ;  /* 0xffffffff15067890 */ /* 0x000fe4000fffe0ff */
[----:B------:R-:W-:Y:S02]  /*1850*/  @UP2 UIADD3 UR6, UPT, UPT, UR21, URZ, URZ ;  /* 0x000000ff15062290 */ /* 0x000fe4000fffe0ff */
[----:B------:R-:W-:Y:S02]  /*1860*/  UIADD3 UR14, UPT, UPT, UR22, -UR21, URZ ;  /* 0x80000015160e7290 */ /* 0x000fe4000fffe0ff */
[----:B------:R-:W-:Y:S02]  /*1870*/  UIADD3 UR5, UPT, UPT, UR6, 0x1, URZ ;  /* 0x0000000106057890 */ /* 0x000fe4000fffe0ff */
[----:B--2-4-:R-:W-:-:S12]  /*1880*/  UIADD3 UR6, UPT, UPT, -UR6, URZ, URZ ;  /* 0x000000ff06067290 */ /* 0x014fd8000fffe1ff */
.L_x_43:
[----:B------:R-:W-:Y:S01]  /*1890*/  UISETP.NE.AND UP0, UPT, UR37, URZ, UPT ;  /* 0x000000ff2500728c */ /* 0x000fe2000bf05270 */
[----:B------:R-:W1:Y:S08]  /*18a0*/  S2UR UR37, SR_CgaCtaId ;  /* 0x00000000002579c3 */ /* 0x000e700000008800 */
[----:B------:R-:W-:Y:S05]  /*18b0*/  BRA.U UP0, `(.L_x_24) ;  /* 0x0000000100347547 */ /* 0x000fea000b800000 */
[----:B------:R-:W2:Y:S01]  /*18c0*/  S2R R2, SR_CgaCtaId ;  /* 0x0000000000027919 */ /* 0x000ea20000008800 */
[----:B------:R-:W-:-:S04]  /*18d0*/  MOV R3, 0x400 ;  /* 0x0000040000037802 */ /* 0x000fc80000000f00 */
[----:B--2---:R-:W-:Y:S02]  /*18e0*/  LEA R2, R2, R3, 0x18 ;  /* 0x0000000302027211 */ /* 0x004fe400078ec0ff */
[----:B------:R-:W-:-:S03]  /*18f0*/  SHF.L.U32 R3, R11, 0x1f, RZ ;  /* 0x0000001f0b037819 */ /* 0x000fc600000006ff */
[----:B------:R-:W-:-:S04]  /*1900*/  IMAD R2, R12, 0x8, R2 ;  /* 0x000000080c027824 */ /* 0x000fc800078e0202 */
[----:B------:R-:W2:Y:S02]  /*1910*/  SYNCS.PHASECHK.TRANS64.TRYWAIT P0, [R2+URZ+0x1a0], R3 ;  /* 0x0001a003020075a7 */ /* 0x000ea400080011ff */
[----:B--2---:R-:W-:Y:S05]  /*1920*/  @!P0 BRA `(.L_x_25) ;  /* 0x0000007800848947 */ /* 0x004fea0003800000 */
.L_x_139:
[----:B------:R-:W-:Y:S01]  /*1930*/  VIADD R12, R12, 0x1 ;  /* 0x000000010c0c7836 */ /* 0x000fe20000000000 */
[----:B------:R2:W-:Y:S04]  /*1940*/  SYNCS.ARRIVE.TRANS64.A1T0 RZ, [R2+URZ+0x190], RZ ;  /* 0x000190ff02ff79a7 */ /* 0x0005e800081000ff */
[----:B------:R-:W-:-:S04]  /*1950*/  ISETP.NE.AND P0, PT, R12, 0x2, PT ;  /* 0x000000020c00780c */ /* 0x000fc80003f05270 */
[----:B------:R-:W-:Y:S02]  /*1960*/  SEL R12, R12, RZ, P0 ;  /* 0x000000ff0c0c7207 */ /* 0x000fe40000000000 */
[----:B--2---:R-:W-:-:S04]  /*1970*/  SEL R2, RZ, 0x1, P0 ;  /* 0x00000001ff027807 */ /* 0x004fc80000000000 */
[----:B------:R-:W-:-:S07]  /*1980*/  LOP3.LUT R11, R11, R2, RZ, 0x3c, !PT ;  /* 0x000000020b0b7212 */ /* 0x000fce00078e3cff */
.L_x_24:
[----:B------:R-:W-:Y:S01]  /*1990*/  UMOV UR4, 0x400 ;  /* 0x0000040000047882 */ /* 0x000fe20000000000 */
[----:B------:R-:W-:Y:S01]  /*19a0*/  SHF.L.U32 R2, R17, 0x1f, RZ ;  /* 0x0000001f11027819 */ /* 0x000fe200000006ff */
[----:B-1----:R-:W-:Y:S01]  /*19b0*/  ULEA UR4, UR37, UR4, 0x18 ;  /* 0x0000000425047291 */ /* 0x002fe2000f8ec0ff */
[----:B------:R-:W-:Y:S01]  /*19c0*/  R2UR UR35, R18 ;  /* 0x00000000122372ca */ /* 0x000fe200000e0000 */
[----:B------:R-:W-:Y:S01]  /*19d0*/  UISETP.GE.U32.AND UP0, UPT, UR15, 0x7f, UPT ;  /* 0x0000007f0f00788c */ /* 0x000fe2000bf06070 */
[----:B------:R-:W-:Y:S01]  /*19e0*/  R2UR UR11, R19 ;  /* 0x00000000130b72ca */ /* 0x000fe200000e0000 */
[----:B------:R-:W-:Y:S01]  /*19f0*/  ULEA UR8, UR13, UR4, 0x3 ;  /* 0x000000040d087291 */ /* 0x000fe2000f8e18ff */
[----:B------:R-:W-:-:S08]  /*1a00*/  UMOV UR23, URZ ;  /* 0x000000ff00177c82 */ /* 0x000fd00008000000 */
[----:B------:R1:W2:Y:S01]  /*1a10*/  SYNCS.PHASECHK.TRANS64.TRYWAIT P0, [UR8+0x80], R2 ;  /* 0x00008002ff0075a7 */ /* 0x0002a20008001108 */
[----:B------:R-:W-:-:S13]  /*1a20*/  R2UR UR8, R15 ;  /* 0x000000000f0872ca */ /* 0x000fda00000e0000 */
[----:B------:R-:W-:Y:S01]  /*1a30*/  ULEA UR11, UR8, UR11, 0x7 ;  /* 0x0000000b080b7291 */ /* 0x000fe2000f8e38ff */
[----:B-1----:R-:W-:-:S05]  /*1a40*/  LEA.HI R2, R14, R14, RZ, 0x1 ;  /* 0x0000000e0e027211 */ /* 0x002fca00078f08ff */
[----:B------:R-:W-:-:S05]  /*1a50*/  IMAD.SHL.U32 R2, R2, 0x80, RZ ;  /* 0x0000008002027824 */ /* 0x000fca00078e00ff */
[----:B------:R-:W-:-:S04]  /*1a60*/  LOP3.LUT R2, R2, 0xffffff00, RZ, 0xc0, !PT ;  /* 0xffffff0002027812 */ /* 0x000fc800078ec0ff */
[----:B------:R-:W-:-:S13]  /*1a70*/  R2UR UR9, R2 ;  /* 0x00000000020972ca */ /* 0x000fda00000e0000 */
[----:B------:R-:W-:Y:S01]  /*1a80*/  ULOP3.LUT UR35, UR9, 0x80, UR35, 0xf8, !UPT ;  /* 0x0000008009237892 */ /* 0x000fe2000f8ef823 */
[----:B------:R-:W-:Y:S11]  /*1a90*/  BRA.U !UP0, `(.L_x_26) ;  /* 0x0000000108c07547 */ /* 0x000ff6000b800000 */
[----:B------:R-:W-:Y:S01]  /*1aa0*/  UMOV UR16, UR6 ;  /* 0x0000000600107c82 */ /* 0x000fe20008000000 */
[----:B------:R-:W-:Y:S01]  /*1ab0*/  UMOV UR17, UR13 ;  /* 0x0000000d00117c82 */ /* 0x000fe20008000000 */
[----:B------:R-:W-:-:S05]  /*1ac0*/  UMOV UR34, URZ ;  /* 0x000000ff00227c82 */ /* 0x000fca0008000000 */
.L_x_32:
[----:B------:R-:W-:Y:S01]  /*1ad0*/  ULEA UR33, UR17, UR4, 0x3 ;  /* 0x0000000411217291 */ /* 0x000fe2000f8e18ff */
[----:B------:R-:W-:Y:S01]  /*1ae0*/  @P5 MOV R3, 0x6000 ;  /* 0x0000600000035802 */ /* 0x000fe20000000f00 */
[----:B-12-4-:R-:W-:Y:S10]  /*1af0*/  @P0 BRA `(.L_x_27) ;  /* 0x00000000000c0947 */ /* 0x016ff40003800000 */
[----:B------:R-:W-:-:S04]  /*1b00*/  SHF.L.U32 R4, R17, 0x1f, RZ ;  /* 0x0000001f11047819 */ /* 0x000fc800000006ff */
[----:B------:R-:W1:Y:S02]  /*1b10*/  SYNCS.PHASECHK.TRANS64.TRYWAIT P0, [UR33+0x80], R4 ;  /* 0x00008004ff0075a7 */ /* 0x000e640008001121 */
[----:B-1----:R-:W-:Y:S05]  /*1b20*/  @!P0 BRA `(.L_x_28) ;  /* 0x0000007800188947 */ /* 0x002fea0003800000 */
.L_x_27:
[----:B------:R2:W-:Y:S01]  /*1b30*/  @P5 SYNCS.ARRIVE.TRANS64 RZ, [UR33], R3 ;  /* 0x00000003ffff59a7 */ /* 0x0005e20008000021 */
[----:B------:R-:W-:Y:S02]  /*1b40*/  ULOP3.LUT UR8, UR7, 0x2, URZ, 0xfc, !UPT ;  /* 0x0000000207087892 */ /* 0x000fe4000f8efcff */
[----:B------:R-:W-:Y:S02]  /*1b50*/  UIADD3 UR16, UPT, UPT, UR16, 0x1, URZ ;  /* 0x0000000110107890 */ /* 0x000fe4000fffe0ff */
[----:B------:R-:W-:Y:S02]  /*1b60*/  UISETP.NE.AND UP0, UPT, UR8, 0x2, UPT ;  /* 0x000000020800788c */ /* 0x000fe4000bf05270 */
[----:B------:R-:W-:-:S07]  /*1b70*/  UISETP.NE.AND UP2, UPT, UR16, 0x1, UPT ;  /* 0x000000011000788c */ /* 0x000fce000bf45270 */
[----:B------:R-:W-:Y:S05]  /*1b80*/  BRA.U UP0, `(.L_x_29) ;  /* 0x0000000100047547 */ /* 0x000fea000b800000 */
[----:B------:R-:W-:Y:S05]  /*1b90*/  BPT.TRAP 0x1 ;  /* 0x000000040000795c */ /* 0x000fea0000300000 */
.L_x_29:
[----:B------:R-:W-:Y:S04]  /*1ba0*/  BSSY.RECONVERGENT B0, `(.L_x_30) ;  /* 0x0000003000007945 */ /* 0x000fe80003800200 */
[----:B------:R-:W-:Y:S05]  /*1bb0*/  @!P4 BRA `(.L_x_31) ;  /* 0x000000000004c947 */ /* 0x000fea0003800000 */
[----:B------:R-:W-:Y:S05]  /*1bc0*/  BPT.TRAP 0x1 ;  /* 0x000000040000795c */ /* 0x000fea0000300000 */
.L_x_31:
[----:B------:R-:W-:Y:S05]  /*1bd0*/  BSYNC.RECONVERGENT B0 ;  /* 0x0000000000007941 */ /* 0x000fea0003800200 */
.L_x_30:
[----:B------:R-:W-:Y:S02]  /*1be0*/  UIADD3 UR13, UPT, UPT, UR17, 0x1, URZ ;  /* 0x00000001110d7890 */ /* 0x000fe4000fffe0ff */
[----:B------:R-:W-:Y:S02]  /*1bf0*/  ULEA UR32, UR17, UR4, 0xd ;  /* 0x0000000411207291 */ /* 0x000fe4000f8e68ff */
[----:B------:R-:W-:Y:S02]  /*1c00*/  UISETP.NE.AND UP0, UPT, UR13, 0x10, UPT ;  /* 0x000000100d00788c */ /* 0x000fe4000bf05270 */
[----:B------:R-:W-:Y:S02]  /*1c10*/  UIADD3 UR28, UP1, UPT, UR24, 0x80, URZ ;  /* 0x00000080181c7890 */ /* 0x000fe4000ff3e0ff */
[----:B------:R-:W-:Y:S02]  /*1c20*/  USEL UR9, URZ, 0x1, UP0 ;  /* 0x00000001ff097887 */ /* 0x000fe40008000000 */
[----:B------:R-:W-:-:S02]  /*1c30*/  USEL UR13, UR13, URZ, UP0 ;  /* 0x000000ff0d0d7287 */ /* 0x000fc40008000000 */
[----:B------:R-:W-:Y:S02]  /*1c40*/  UIADD3 UR26, UP0, UPT, UR24, 0x180, URZ ;  /* 0x00000180181a7890 */ /* 0x000fe4000ff1e0ff */
[----:B------:R-:W-:Y:S01]  /*1c50*/  ULEA UR8, UR13, UR4, 0x3 ;  /* 0x000000040d087291 */ /* 0x000fe2000f8e18ff */
[----:B------:R-:W-:Y:S01]  /*1c60*/  LOP3.LUT R17, R17, UR9, RZ, 0x3c, !PT ;  /* 0x0000000911117c12 */ /* 0x000fe2000f8e3cff */
[----:B------:R-:W-:Y:S02]  /*1c70*/  ULOP3.LUT UR33, UR33, 0xfefffff8, URZ, 0xc0, !UPT ;  /* 0xfefffff821217892 */ /* 0x000fe4000f8ec0ff */
[----:B------:R-:W-:Y:S01]  /*1c80*/  UIADD3.X UR29, UPT, UPT, URZ, UR25, URZ, UP1, !UPT ;  /* 0x00000019ff1d7290 */ /* 0x000fe20008ffe4ff */
[----:B-1----:R-:W-:Y:S01]  /*1c90*/  SHF.L.U32 R2, R17, 0x1f, RZ ;  /* 0x0000001f11027819 */ /* 0x002fe200000006ff */
[----:B------:R-:W-:Y:S02]  /*1ca0*/  UIADD3 UR32, UPT, UPT, UR32, 0x8400, URZ ;  /* 0x0000840020207890 */ /* 0x000fe4000fffe0ff */
[----:B------:R-:W-:Y:S01]  /*1cb0*/  UIADD3.X UR27, UPT, UPT, URZ, UR25, URZ, UP0, !UPT ;  /* 0x00000019ff1b7290 */ /* 0x000fe200087fe4ff */
[----:B------:R1:W4:Y:S01]  /*1cc0*/  SYNCS.PHASECHK.TRANS64.TRYWAIT P0, [UR8+0x80], R2 ;  /* 0x00008002ff0075a7 */ /* 0x0003220008001108 */
[----:B------:R-:W-:Y:S01]  /*1cd0*/  ULEA UR8, UR17, UR4, 0xc ;  /* 0x0000000411087291 */ /* 0x000fe2000f8e60ff */
[----:B------:R-:W-:Y:S01]  /*1ce0*/  UMOV UR18, 0x0 ;  /* 0x0000000000127882 */ /* 0x000fe20000000000 */
[----:B------:R-:W-:-:S02]  /*1cf0*/  UMOV UR19, 0x10000000 ;  /* 0x1000000000137882 */ /* 0x000fc40000000000 */
[----:B------:R-:W-:Y:S01]  /*1d00*/  UIADD3 UR8, UPT, UPT, UR8, 0x28400, URZ ;  /* 0x0002840008087890 */ /* 0x000fe2000fffe0ff */
[----:B------:R2:W-:Y:S01]  /*1d10*/  UTMALDG.3D.2CTA [UR32], [UR28], desc[UR18] ;  /* 0x000012201c0075b4 */ /* 0x0005e20008211000 */
[----:B------:R-:W-:Y:S01]  /*1d20*/  UMOV UR10, UR34 ;  /* 0x00000022000a7c82 */ /* 0x000fe20008000000 */
[----:B------:R-:W-:Y:S01]  /*1d30*/  UMOV UR12, UR36 ;  /* 0x00000024000c7c82 */ /* 0x000fe20008000000 */
[----:B------:R-:W-:Y:S01]  /*1d40*/  UMOV UR9, UR33 ;  /* 0x0000002100097c82 */ /* 0x000fe20008000000 */
[----:B------:R-:W-:Y:S01]  /*1d50*/  UMOV UR23, UR5 ;  /* 0x0000000500177c82 */ /* 0x000fe20008000000 */
[----:B------:R-:W-:-:S03]  /*1d60*/  UMOV UR17, UR13 ;  /* 0x0000000d00117c82 */ /* 0x000fc60008000000 */
[----:B------:R1:W-:Y:S01]  /*1d70*/  UTMALDG.3D.2CTA [UR8], [UR26], desc[UR18] ;  /* 0x000012081a0075b4 */ /* 0x0003e20008211000 */
[----:B--2---:R-:W-:Y:S01]  /*1d80*/  UIADD3 UR34, UPT, UPT, UR34, 0x40, URZ ;  /* 0x0000004022227890 */ /* 0x004fe2000fffe0ff */
[----:B------:R-:W-:Y:S11]  /*1d90*/  BRA.U UP2, `(.L_x_32) ;  /* 0xfffffffd024c7547 */ /* 0x000ff6000b83ffff */
.L_x_26:
[----:B--2-4-:R-:W-:Y:S01]  /*1da0*/  PLOP3.LUT P0, PT, PT, PT, UP5, 0x80, 0x8 ;  /* 0x000000000008781c */ /* 0x014fe20003f0f058 */
[----:B-1----:R-:W-:Y:S01]  /*1db0*/  ULEA UR8, UR13, UR4, 0x3 ;  /* 0x000000040d087291 */ /* 0x002fe2000f8e18ff */
[----:B------:R-:W-:Y:S01]  /*1dc0*/  SHF.L.U32 R2, R17, 0x1f, RZ ;  /* 0x0000001f11027819 */ /* 0x000fe200000006ff */
[----:B------:R-:W-:-:S10]  /*1dd0*/  UISETP.GT.AND UP0, UPT, UR22, UR21, UPT ;  /* 0x000000151600728c */ /* 0x000fd4000bf04270 */
[----:B------:R-:W-:Y:S01]  /*1de0*/  @!P0 SYNCS.ARRIVE.TRANS64.A1T0 RZ, [UR4+0x128], RZ ;  /* 0x000128ffffff89a7 */ /* 0x000fe20008100004 */
[----:B------:R1:W2:Y:S01]  /*1df0*/  SYNCS.PHASECHK.TRANS64.TRYWAIT P0, [UR8+0x80], R2 ;  /* 0x00008002ff0075a7 */ /* 0x0002a20008001108 */
[----:B------:R-:W-:Y:S05]  /*1e00*/  BRA.U !UP0, `(.L_x_33) ;  /* 0x0000000108c07547 */ /* 0x000fea000b800000 */
[----:B------:R-:W-:Y:S01]  /*1e10*/  UIADD3 UR26, UPT, UPT, UR14, UR23, URZ ;  /* 0x000000170e1a7290 */ /* 0x000fe2000fffe0ff */
[----:B------:R-:W-:-:S11]  /*1e20*/  UMOV UR27, UR13 ;  /* 0x0000000d001b7c82 */ /* 0x000fd60008000000 */
.L_x_39:
[----:B------:R-:W-:Y:S01]  /*1e30*/  ULEA UR17, UR27, UR4, 0x3 ;  /* 0x000000041b117291 */ /* 0x000fe2000f8e18ff */
[----:B--2---:R-:W-:Y:S01]  /*1e40*/  @P5 MOV R3, 0x6000 ;  /* 0x0000600000035802 */ /* 0x004fe20000000f00 */
[----:B-12---:R-:W-:Y:S10]  /*1e50*/  @P0 BRA `(.L_x_34) ;  /* 0x00000000000c0947 */ /* 0x006ff40003800000 */
[----:B------:R-:W-:-:S04]  /*1e60*/  SHF.L.U32 R4, R17, 0x1f, RZ ;  /* 0x0000001f11047819 */ /* 0x000fc800000006ff */
[----:B------:R-:W2:Y:S02]  /*1e70*/  SYNCS.PHASECHK.TRANS64.TRYWAIT P0, [UR17+0x80], R4 ;  /* 0x00008004ff0075a7 */ /* 0x000ea40008001111 */
[----:B--2---:R-:W-:Y:S05]  /*1e80*/  @!P0 BRA `(.L_x_35) ;  /* 0x0000007400588947 */ /* 0x004fea0003800000 */
.L_x_34:
[----:B------:R2:W-:Y:S01]  /*1e90*/  @P5 SYNCS.ARRIVE.TRANS64 RZ, [UR17], R3 ;  /* 0x00000003ffff59a7 */ /* 0x0005e20008000011 */
[----:B------:R-:W-:-:S04]  /*1ea0*/  ULOP3.LUT UR8, UR7, 0x2, URZ, 0xfc, !UPT ;  /* 0x0000000207087892 */ /* 0x000fc8000f8efcff */
[----:B------:R-:W-:-:S09]  /*1eb0*/  UISETP.NE.AND UP0, UPT, UR8, 0x2, UPT ;  /* 0x000000020800788c */ /* 0x000fd2000bf05270 */
[----:B------:R-:W-:Y:S05]  /*1ec0*/  BRA.U UP0, `(.L_x_36) ;  /* 0x0000000100047547 */ /* 0x000fea000b800000 */
[----:B------:R-:W-:Y:S05]  /*1ed0*/  BPT.TRAP 0x1 ;  /* 0x000000040000795c */ /* 0x000fea0000300000 */
.L_x_36:
[----:B------:R-:W-:Y:S04]  /*1ee0*/  BSSY.RECONVERGENT B0, `(.L_x_37) ;  /* 0x0000003000007945 */ /* 0x000fe80003800200 */
[----:B------:R-:W-:Y:S05]  /*1ef0*/  @!P4 BRA `(.L_x_38) ;  /* 0x000000000004c947 */ /* 0x000fea0003800000 */
[----:B------:R-:W-:Y:S05]  /*1f00*/  BPT.TRAP 0x1 ;  /* 0x000000040000795c */ /* 0x000fea0000300000 */
.L_x_38:
[----:B------:R-:W-:Y:S05]  /*1f10*/  BSYNC.RECONVERGENT B0 ;  /* 0x0000000000007941 */ /* 0x000fea0003800200 */
.L_x_37:
        /* <DEDUP_REMOVED lines=9> */
[----:B------:R-:W-:Y:S02]  /*1fb0*/  USHF.L.U32 UR18, UR23, 0x6, URZ ;  /* 0x0000000617127899 */ /* 0x000fe400080006ff */
[----:B------:R-:W-:Y:S01]  /*1fc0*/  ULOP3.LUT UR17, UR17, 0xfefffff8, URZ, 0xc0, !UPT ;  /* 0xfefffff811117892 */ /* 0x000fe2000f8ec0ff */
[----:B-1----:R-:W-:Y:S01]  /*1fd0*/  SHF.L.U32 R2, R17, 0x1f, RZ ;  /* 0x0000001f11027819 */ /* 0x002fe200000006ff */
[----:B------:R-:W-:Y:S02]  /*1fe0*/  UIADD3 UR16, UPT, UPT, UR16, 0x8400, URZ ;  /* 0x0000840010107890 */ /* 0x000fe4000fffe0ff */
[----:B------:R-:W-:Y:S01]  /*1ff0*/  UIADD3.X UR33, UPT, UPT, URZ, UR25, URZ, UP1, !UPT ;  /* 0x00000019ff217290 */ /* 0x000fe20008ffe4ff */
[----:B------:R4:W1:Y:S01]  /*2000*/  SYNCS.PHASECHK.TRANS64.TRYWAIT P0, [UR8+0x80], R2 ;  /* 0x00008002ff0075a7 */ /* 0x0008620008001108 */
[----:B------:R-:W-:-:S02]  /*2010*/  ULEA UR8, UR27, UR4, 0xc ;  /* 0x000000041b087291 */ /* 0x000fc4000f8e60ff */
[----:B------:R-:W-:Y:S02]  /*2020*/  UIADD3.X UR31, UPT, UPT, URZ, UR25, URZ, UP0, !UPT ;  /* 0x00000019ff1f7290 */ /* 0x000fe400087fe4ff */
[----:B------:R-:W-:Y:S01]  /*2030*/  UIADD3 UR8, UPT, UPT, UR8, 0x28400, URZ ;  /* 0x0002840008087890 */ /* 0x000fe2000fffe0ff */
[----:B------:R-:W-:Y:S01]  /*2040*/  UMOV UR28, 0x0 ;  /* 0x00000000001c7882 */ /* 0x000fe20000000000 */
[----:B------:R-:W-:Y:S01]  /*2050*/  UMOV UR29, 0x10000000 ;  /* 0x10000000001d7882 */ /* 0x000fe20000000000 */
[----:B------:R-:W-:Y:S01]  /*2060*/  UMOV UR19, UR35 ;  /* 0x0000002300137c82 */ /* 0x000fe20008000000 */
[----:B------:R-:W-:Y:S01]  /*2070*/  UMOV UR20, UR36 ;  /* 0x0000002400147c82 */ /* 0x000fe20008000000 */
[----:B------:R-:W-:Y:S01]  /*2080*/  UMOV UR12, UR36 ;  /* 0x00000024000c7c82 */ /* 0x000fe20008000000 */
[----:B------:R-:W-:Y:S01]  /*2090*/  UMOV UR9, UR17 ;  /* 0x0000001100097c82 */ /* 0x000fe20008000000 */
[----:B------:R-:W-:Y:S01]  /*20a0*/  UMOV UR10, UR18 ;  /* 0x00000012000a7c82 */ /* 0x000fe20008000000 */
[----:B------:R4:W-:Y:S01]  /*20b0*/  UTMALDG.3D.2CTA [UR16], [UR32], desc[UR28] ;  /* 0x00001c10200075b4 */ /* 0x0009e20008211000 */
[----:B------:R-:W-:Y:S01]  /*20c0*/  UIADD3 UR23, UPT, UPT, UR23, 0x1, URZ ;  /* 0x0000000117177890 */ /* 0x000fe2000fffe0ff */
[----:B------:R-:W-:-:S03]  /*20d0*/  UMOV UR27, UR13 ;  /* 0x0000000d001b7c82 */ /* 0x000fc60008000000 */
[----:B------:R-:W-:Y:S01]  /*20e0*/  UISETP.NE.AND UP0, UPT, UR23, UR26, UPT ;  /* 0x0000001a1700728c */ /* 0x000fe2000bf05270 */
[----:B------:R4:W-:Y:S08]  /*20f0*/  UTMALDG.3D.2CTA [UR8], [UR30], desc[UR28] ;  /* 0x00001c081e0075b4 */ /* 0x0009f00008211000 */
[----:B----4-:R-:W-:Y:S05]  /*2100*/  BRA.U UP0, `(.L_x_39) ;  /* 0xfffffffd00487547 */ /* 0x010fea000b83ffff */
.L_x_33:
[C---:B-1----:R-:W-:Y:S01]  /*2110*/  LEA R2, R16.reuse, UR4, 0x3 ;  /* 0x0000000410027c11 */ /* 0x042fe2000f8e18ff */
[----:B------:R-:W-:Y:S01]  /*2120*/  NOP ;  /* 0x0000000000007918 */ /* 0x000fe20000000000 */
[----:B--2---:R-:W-:Y:S02]  /*2130*/  SHF.L.U32 R3, R13, 0x1f, RZ ;  /* 0x0000001f0d037819 */ /* 0x004fe400000006ff */
[----:B------:R-:W-:Y:S02]  /*2140*/  LEA R4, R16, UR4, 0x4 ;  /* 0x0000000410047c11 */ /* 0x000fe4000f8e20ff */
[----:B------:R-:W1:Y:S02]  /*2150*/  SYNCS.PHASECHK.TRANS64.TRYWAIT P0, [R2+URZ+0x130], R3 ;  /* 0x00013003020075a7 */ /* 0x000e6400080011ff */
[----:B-1----:R-:W-:Y:S05]  /*2160*/  @!P0 BRA `(.L_x_40) ;  /* 0x0000007000b88947 */ /* 0x002fea0003800000 */
.L_x_142:
[----:B------:R-:W2:Y:S01]  /*2170*/  LDS.128 R4, [R4+0x1c0] ;  /* 0x0001c00004047984 */ /* 0x000ea20000000c00 */
[----:B------:R-:W-:Y:S01]  /*2180*/  ISETP.GE.AND P0, PT, R72, 0x1, PT ;  /* 0x000000014800780c */ /* 0x000fe20003f06270 */
[----:B-1----:R-:W-:Y:S01]  /*2190*/  VIADD R2, R2, 0x140 ;  /* 0x0000014002027836 */ /* 0x002fe20000000000 */
[----:B------:R-:W-:Y:S01]  /*21a0*/  @!PT LDS RZ, [RZ] ;  /* 0x00000000fffff984 */ /* 0x000fe20000000800 */
[----:B------:R-:W-:Y:S01]  /*21b0*/  @!PT LDS RZ, [RZ] ;  /* 0x00000000fffff984 */ /* 0x000fe20000000800 */
[----:B------:R-:W-:Y:S01]  /*21c0*/  @!PT LDS RZ, [RZ] ;  /* 0x00000000fffff984 */ /* 0x000fe20000000800 */
[----:B------:R-:W-:Y:S01]  /*21d0*/  @!PT LDS RZ, [RZ] ;  /* 0x00000000fffff984 */ /* 0x000fe20000000800 */
[----:B------:R1:W-:Y:S06]  /*21e0*/  MEMBAR.ALL.CTA ;  /* 0x0000000000007992 */ /* 0x0003ec0000008000 */
[----:B-1----:R-:W1:Y:S01]  /*21f0*/  FENCE.VIEW.ASYNC.S ;  /* 0x00000000000073c6 */ /* 0x002e620000000000 */
[----:B------:R-:W-:-:S04]  /*2200*/  PRMT R2, RZ, 0x654, R2 ;  /* 0x00000654ff027816 */ /* 0x000fc80000000002 */
[----:B-1----:R1:W-:Y:S01]  /*2210*/  SYNCS.ARRIVE.TRANS64.RED.A1T0 RZ, [R2+URZ], RZ ;  /* 0x000000ff02ff79a7 */ /* 0x0023e200081004ff */
[----:B--2---:R-:W-:-:S13]  /*2220*/  LOP3.LUT P2, RZ, R6, 0x1, RZ, 0xc0, !PT ;  /* 0x0000000106ff7812 */ /* 0x004fda000784c0ff */
[----:B------:R-:W-:Y:S01]  /*2230*/  @P2 SHF.R.U32.HI R3, RZ, 0x10, R5 ;  /* 0x00000010ff032819 */ /* 0x000fe20000011605 */
[----:B------:R-:W-:Y:S01]  /*2240*/  VOTEU.ANY UP0, P2 ;  /* 0x0000000000ff7886 */ /* 0x000fe20001000100 */
[----:B------:R-:W-:Y:S02]  /*2250*/  @P2 MOV R10, R4 ;  /* 0x00000004000a2202 */ /* 0x000fe40000000f00 */
[----:B------:R-:W-:Y:S02]  /*2260*/  @P2 R2UR.BROADCAST UR8, R3 ;  /* 0x00000000030822ca */ /* 0x000fe400008e0000 */
[----:B------:R-:W-:-:S11]  /*2270*/  @P2 LOP3.LUT R9, R5, 0xffff, RZ, 0xc0, !PT ;  /* 0x0000ffff05092812 */ /* 0x000fd600078ec0ff */
[----:B------:R-:W-:Y:S01]  /*2280*/  @UP0 UMOV UR36, UR8 ;  /* 0x0000000800240c82 */ /* 0x000fe20008000000 */
[----:B-1----:R-:W-:Y:S05]  /*2290*/  @!P0 BRA `(.L_x_41) ;  /* 0x0000000000b88947 */ /* 0x002fea0003800000 */
[----:B------:R-:W3:Y:S01]  /*22a0*/  LDC.64 R4, c[0x0][0xb18] ;  /* 0x0002c600ff047b82 */ /* 0x000ee20000000a00 */
[----:B------:R-:W-:-:S07]  /*22b0*/  ISETP.NE.AND P3, PT, R72, 0x1, PT ;  /* 0x000000014800780c */ /* 0x000fce0003f65270 */
[----:B------:R-:W1:Y:S08]  /*22c0*/  LDC.64 R6, c[0x0][0xb10] ;  /* 0x0002c400ff067b82 */ /* 0x000e700000000a00 */
[----:B------:R-:W2:Y:S08]  /*22d0*/  LDC R14, c[0x0][0xb20] ;  /* 0x0002c800ff0e7b82 */ /* 0x000eb00000000800 */
[----:B------:R-:W4:Y:S01]  /*22e0*/  LDC R15, c[0x0][0xb0c] ;  /* 0x0002c300ff0f7b82 */ /* 0x000f220000000800 */
[----:B---3--:R-:W-:Y:S01]  /*22f0*/  IMAD.HI.U32 R21, R0, R5, RZ ;  /* 0x0000000500157227 */ /* 0x008fe200078e00ff */
[----:B------:R-:W-:-:S03]  /*2300*/  ISETP.NE.AND P0, PT, R4, 0x1, PT ;  /* 0x000000010400780c */ /* 0x000fc60003f05270 */
[----:B------:R-:W-:-:S03]  /*2310*/  IMAD.HI.U32 R5, R9, R5, RZ ;  /* 0x0000000509057227 */ /* 0x000fc600078e00ff */
[----:B------:R-:W3:Y:S01]  /*2320*/  LDC.64 R2, c[0x0][0xb28] ;  /* 0x0002ca00ff027b82 */ /* 0x000ee20000000a00 */
[----:B-1----:R-:W-:-:S04]  /*2330*/  IMAD.HI.U32 R22, R8, R6, RZ ;  /* 0x0000000608167227 */ /* 0x002fc800078e00ff */
[----:B------:R-:W-:Y:S01]  /*2340*/  IMAD.HI.U32 R23, R10, R6, RZ ;  /* 0x000000060a177227 */ /* 0x000fe200078e00ff */
[----:B------:R-:W-:Y:S02]  /*2350*/  SHF.R.U32.HI R22, RZ, R7, R22 ;  /* 0x00000007ff167219 */ /* 0x000fe40000011616 */
[-C--:B--2---:R-:W-:Y:S02]  /*2360*/  SHF.R.U32.HI R21, RZ, R14.reuse, R21 ;  /* 0x0000000eff157219 */ /* 0x084fe40000011615 */
[----:B------:R-:W-:Y:S02]  /*2370*/  SHF.R.U32.HI R5, RZ, R14, R5 ;  /* 0x0000000eff057219 */ /* 0x000fe40000011605 */
[----:B------:R-:W-:Y:S02]  /*2380*/  SEL R21, R0, R21, !P0 ;  /* 0x0000001500157207 */ /* 0x000fe40004000000 */
[----:B------:R-:W-:Y:S02]  /*2390*/  SHF.R.U32.HI R23, RZ, R7, R23 ;  /* 0x00000007ff177219 */ /* 0x000fe40000011617 */
[----:B----4-:R-:W-:-:S02]  /*23a0*/  ISETP.NE.AND P1, PT, R15, 0x1, PT ;  /* 0x000000010f00780c */ /* 0x010fc40003f25270 */
[----:B------:R-:W-:Y:S02]  /*23b0*/  SEL R5, R9, R5, !P0 ;  /* 0x0000000509057207 */ /* 0x000fe40004000000 */
[----:B------:R-:W-:Y:S02]  /*23c0*/  SEL R22, R8, R22, !P1 ;  /* 0x0000001608167207 */ /* 0x000fe40004800000 */
[----:B------:R-:W-:Y:S01]  /*23d0*/  SEL R23, R10, R23, !P1 ;  /* 0x000000170a177207 */ /* 0x000fe20004800000 */
[----:B---3--:R-:W-:-:S04]  /*23e0*/  IMAD.HI.U32 R20, R21, R2, RZ ;  /* 0x0000000215147227 */ /* 0x008fc800078e00ff */
        /* <DEDUP_REMOVED lines=10> */
[----:B------:R-:W-:-:S04]  /*2490*/  @!P0 IMAD.HI.U32 R7, R23, R2, RZ ;  /* 0x0000000217078227 */ /* 0x000fc800078e00ff */
[----:B------:R-:W-:Y:S01]  /*24a0*/  IMAD.MOV R2, RZ, RZ, -R6 ;  /* 0x000000ffff027224 */ /* 0x000fe200078e0a06 */
[----:B------:R-:W-:Y:S02]  /*24b0*/  @!P0 SHF.R.U32.HI R3, RZ, R3, R7 ;  /* 0x00000003ff038219 */ /* 0x000fe40000011607 */
[----:B------:R-:W-:Y:S01]  /*24c0*/  IADD3 R7, PT, PT, -R5, RZ, RZ ;  /* 0x000000ff05077210 */ /* 0x000fe20007ffe1ff */
[----:B------:R-:W-:Y:S01]  /*24d0*/  IMAD R2, R72, R2, R5 ;  /* 0x0000000248027224 */ /* 0x000fe200078e0205 */
        /* <DEDUP_REMOVED lines=10> */
.L_x_41:
[----:B------:R-:W1:Y:S02]  /*2580*/  LDCU UR8, c[0x0][0xb30] ;  /* 0x00016600ff0877ac */ /* 0x000e640008000800 */
[----:B-1----:R-:W-:-:S09]  /*2590*/  UISETP.NE.AND UP0, UPT, UR8, 0x1, UPT ;  /* 0x000000010800788c */ /* 0x002fd2000bf05270 */
[----:B------:R-:W-:Y:S05]  /*25a0*/  BRA.U UP0, `(.L_x_42) ;  /* 0x0000000100407547 */ /* 0x000fea000b800000 */
[----:B------:R-:W1:Y:S08]  /*25b0*/  LDC.64 R4, c[0x0][0xb10] ;  /* 0x0002c400ff047b82 */ /* 0x000e700000000a00 */
[----:B------:R-:W2:Y:S08]  /*25c0*/  LDC.64 R2, c[0x0][0xb18] ;  /* 0x0002c600ff027b82 */ /* 0x000eb00000000a00 */
[----:B------:R-:W4:Y:S08]  /*25d0*/  LDC R6, c[0x0][0xb20] ;  /* 0x0002c800ff067b82 */ /* 0x000f300000000800 */
[----:B------:R-:W3:Y:S01]  /*25e0*/  LDC R7, c[0x0][0xb0c] ;  /* 0x0002c300ff077b82 */ /* 0x000ee20000000800 */
[----:B-1----:R-:W-:-:S05]  /*25f0*/  IMAD.HI.U32 R4, R10, R4, RZ ;  /* 0x000000040a047227 */ /* 0x002fca00078e00ff */
[----:B------:R-:W-:Y:S01]  /*2600*/  SHF.R.U32.HI R4, RZ, R5, R4 ;  /* 0x00000005ff047219 */ /* 0x000fe20000011604 */
[----:B--2---:R-:W-:Y:S01]  /*2610*/  IMAD.HI.U32 R3, R9, R3, RZ ;  /* 0x0000000309037227 */ /* 0x004fe200078e00ff */
[----:B------:R-:W-:-:S04]  /*2620*/  ISETP.NE.AND P0, PT, R2, 0x1, PT ;  /* 0x000000010200780c */ /* 0x000fc80003f05270 */
[----:B----4-:R-:W-:-:S04]  /*2630*/  SHF.R.U32.HI R3, RZ, R6, R3 ;  /* 0x00000006ff037219 */ /* 0x010fc80000011603 */
[----:B------:R-:W-:Y:S02]  /*2640*/  SEL R3, R9, R3, !P0 ;  /* 0x0000000309037207 */ /* 0x000fe40004000000 */
[----:B---3--:R-:W-:-:S04]  /*2650*/  ISETP.NE.AND P1, PT, R7, 0x1, PT ;  /* 0x000000010700780c */ /* 0x008fc80003f25270 */
[----:B------:R-:W-:-:S05]  /*2660*/  SEL R4, R10, R4, !P1 ;  /* 0x000000040a047207 */ /* 0x000fca0004800000 */
[----:B------:R-:W-:Y:S02]  /*2670*/  IMAD.IADD R5, R3, 0x1, -R4 ;  /* 0x0000000103057824 */ /* 0x000fe400078e0a04 */
[----:B------:R-:W-:Y:S02]  /*2680*/  IMAD.IADD R3, R4, 0x1, -R3 ;  /* 0x0000000104037824 */ /* 0x000fe400078e0a03 */
[----:B------:R-:W-:Y:S02]  /*2690*/  IMAD R10, R5, R7, R10 ;  /* 0x00000007050a7224 */ /* 0x000fe400078e020a */
[----:B------:R-:W-:-:S07]  /*26a0*/  IMAD R9, R3, R2, R9 ;  /* 0x0000000203097224 */ /* 0x000fce00078e0209 */
.L_x_42:
[----:B------:R-:W-:Y:S01]  /*26b0*/  VIADD R16, R16, 0x1 ;  /* 0x0000000110107836 */ /* 0x000fe20000000000 */
[----:B------:R-:W-:Y:S01]  /*26c0*/  UPLOP3.LUT UP5, UPT, UPT, UPT, UPT, 0x80, 0x8 ;  /* 0x000000000008789c */ /* 0x000fe20003faf070 */
[----:B------:R-:W-:Y:S02]  /*26d0*/  IMAD.IADD R14, R10, 0x1, R169 ;  /* 0x000000010a0e7824 */ /* 0x000fe400078e02a9 */
[----:B------:R-:W-:Y:S01]  /*26e0*/  IMAD.IADD R15, R9, 0x1, R168 ;  /* 0x00000001090f7824 */ /* 0x000fe200078e02a8 */
[----:B------:R-:W-:-:S04]  /*26f0*/  ISETP.NE.AND P0, PT, R16, 0x2, PT ;  /* 0x000000021000780c */ /* 0x000fc80003f05270 */
[----:B------:R-:W-:Y:S02]  /*2700*/  SEL R2, RZ, 0x1, P0 ;  /* 0x00000001ff027807 */ /* 0x000fe40000000000 */
[----:B------:R-:W-:Y:S02]  /*2710*/  SEL R16, R16, RZ, P0 ;  /* 0x000000ff10107207 */ /* 0x000fe40000000000 */
[----:B------:R-:W-:Y:S01]  /*2720*/  LOP3.LUT R13, R13, R2, RZ, 0x3c, !PT ;  /* 0x000000020d0d7212 */ /* 0x000fe200078e3cff */
[----:B------:R-:W-:Y:S06]  /*2730*/  @P2 BRA `(.L_x_43) ;  /* 0xfffffff000542947 */ /* 0x000fec000383ffff */
[----:B------:R-:W-:Y:S01]  /*2740*/  UIADD3 UR4, UPT, UPT, UR4, 0x80, URZ ;  /* 0x0000008004047890 */ /* 0x000fe2000fffe0ff */
[----:B------:R-:W-:-:S03]  /*2750*/  SHF.L.U32 R2, R17, 0x1f, RZ ;  /* 0x0000001f11027819 */ /* 0x000fc600000006ff */
[----:B------:R-:W-:-:S09]  /*2760*/  ULEA UR5, UR13, UR4, 0x3 ;  /* 0x000000040d057291 */ /* 0x000fd2000f8e18ff */
[----:B------:R-:W1:Y:S02]  /*2770*/  SYNCS.PHASECHK.TRANS64.TRYWAIT P0, [UR5], R2 ;  /* 0x00000002ff0075a7 */ /* 0x000e640008001105 */
[----:B-1----:R-:W-:Y:S05]  /*2780*/  @!P0 BRA `(.L_x_44) ;  /* 0x0000006c00448947 */ /* 0x002fea0003800000 */
.L_x_144:
[----:B------:R-:W-:-:S04]  /*2790*/  UIADD3 UR6, UPT, UPT, UR13, 0x1, URZ ;  /* 0x000000010d067890 */ /* 0x000fc8000fffe0ff */
[----:B------:R-:W-:-:S04]  /*27a0*/  UISETP.NE.AND UP0, UPT, UR6, 0x10, UPT ;  /* 0x000000100600788c */ /* 0x000fc8000bf05270 */
[----:B------:R-:W-:Y:S02]  /*27b0*/  USEL UR7, URZ, 0x1, UP0 ;  /* 0x00000001ff077887 */ /* 0x000fe40008000000 */
[----:B------:R-:W-:-:S04]  /*27c0*/  USEL UR6, UR6, URZ, UP0 ;  /* 0x000000ff06067287 */ /* 0x000fc80008000000 */
[----:B------:R-:W-:Y:S01]  /*27d0*/  ULEA UR5, UR6, UR4, 0x3 ;  /* 0x0000000406057291 */ /* 0x000fe2000f8e18ff */
[----:B-1----:R-:W-:-:S04]  /*27e0*/  LOP3.LUT R2, R17, UR7, RZ, 0x3c, !PT ;  /* 0x0000000711027c12 */ /* 0x002fc8000f8e3cff */
[----:B------:R-:W-:-:S04]  /*27f0*/  SHF.L.U32 R3, R2, 0x1f, RZ ;  /* 0x0000001f02037819 */ /* 0x000fc800000006ff */
[----:B------:R-:W1:Y:S02]  /*2800*/  SYNCS.PHASECHK.TRANS64.TRYWAIT P0, [UR5], R3 ;  /* 0x00000003ff0075a7 */ /* 0x000e640008001105 */
[----:B-1----:R-:W-:Y:S05]  /*2810*/  @!P0 BRA `(.L_x_45) ;  /* 0x0000006c00388947 */ /* 0x002fea0003800000 */
.L_x_146:
[----:B------:R-:W-:-:S04]  /*2820*/  UIADD3 UR6, UPT, UPT, UR6, 0x1, URZ ;  /* 0x0000000106067890 */ /* 0x000fc8000fffe0ff */
[----:B------:R-:W-:-:S04]  /*2830*/  UISETP.NE.AND UP0, UPT, UR6, 0x10, UPT ;  /* 0x000000100600788c */ /* 0x000fc8000bf05270 */
[----:B------:R-:W-:Y:S02]  /*2840*/  USEL UR7, URZ, 0x1, UP0 ;  /* 0x00000001ff077887 */ /* 0x000fe40008000000 */
[----:B------:R-:W-:-:S04]  /*2850*/  USEL UR6, UR6, URZ, UP0 ;  /* 0x000000ff06067287 */ /* 0x000fc80008000000 */
[----:B------:R-:W-:Y:S01]  /*2860*/  ULEA UR5, UR6, UR4, 0x3 ;  /* 0x0000000406057291 */ /* 0x000fe2000f8e18ff */
[----:B------:R-:W-:-:S04]  /*2870*/  LOP3.LUT R2, R2, UR7, RZ, 0x3c, !PT ;  /* 0x0000000702027c12 */ /* 0x000fc8000f8e3cff */
[----:B-1----:R-:W-:-:S04]  /*2880*/  SHF.L.U32 R3, R2, 0x1f, RZ ;  /* 0x0000001f02037819 */ /* 0x002fc800000006ff */
[----:B------:R-:W1:Y:S02]  /*2890*/  SYNCS.PHASECHK.TRANS64.TRYWAIT P0, [UR5], R3 ;  /* 0x00000003ff0075a7 */ /* 0x000e640008001105 */
[----:B-1----:R-:W-:Y:S05]  /*28a0*/  @!P0 BRA `(.L_x_46) ;  /* 0x0000006c002c8947 */ /* 0x002fea0003800000 */
.L_x_148:
        /* <DEDUP_REMOVED lines=9> */
.L_x_150:
        /* <DEDUP_REMOVED lines=9> */
.L_x_152:
        /* <DEDUP_REMOVED lines=9> */
.L_x_154:
        /* <DEDUP_REMOVED lines=9> */
.L_x_156:
        /* <DEDUP_REMOVED lines=9> */
.L_x_158:
        /* <DEDUP_REMOVED lines=9> */
.L_x_160:
        /* <DEDUP_REMOVED lines=9> */
.L_x_162:
        /* <DEDUP_REMOVED lines=9> */
.L_x_164:
        /* <DEDUP_REMOVED lines=9> */
.L_x_166:
        /* <DEDUP_REMOVED lines=9> */
.L_x_168:
        /* <DEDUP_REMOVED lines=9> */
.L_x_170:
        /* <DEDUP_REMOVED lines=9> */
.L_x_172:
[----:B------:R-:W-:-:S04]  /*2f70*/  UIADD3 UR6, UPT, UPT, UR6, 0x1, URZ ;  /* 0x0000000106067890 */ /* 0x000fc8000fffe0ff */
[----:B------:R-:W-:-:S04]  /*2f80*/  UISETP.NE.AND UP0, UPT, UR6, 0x10, UPT ;  /* 0x000000100600788c */ /* 0x000fc8000bf05270 */
[----:B------:R-:W-:Y:S02]  /*2f90*/  USEL UR5, URZ, 0x1, UP0 ;  /* 0x00000001ff057887 */ /* 0x000fe40008000000 */
[----:B------:R-:W-:-:S04]  /*2fa0*/  USEL UR6, UR6, URZ, UP0 ;  /* 0x000000ff06067287 */ /* 0x000fc80008000000 */
[----:B------:R-:W-:Y:S01]  /*2fb0*/  ULEA UR6, UR6, UR4, 0x3 ;  /* 0x0000000406067291 */ /* 0x000fe2000f8e18ff */
[----:B------:R-:W-:-:S04]  /*2fc0*/  LOP3.LUT R2, R2, UR5, RZ, 0x3c, !PT ;  /* 0x0000000502027c12 */ /* 0x000fc8000f8e3cff */
[----:B------:R-:W-:Y:S01]  /*2fd0*/  SHF.L.U32 R2, R2, 0x1f, RZ ;  /* 0x0000001f02027819 */ /* 0x000fe200000006ff */
[----:B-1-3--:R-:W-:-:S07]  /*2fe0*/  IMAD.U32 R0, RZ, RZ, UR6 ;  /* 0x00000006ff007e24 */ /* 0x00afce000f8e00ff */
.L_x_59:
[----:B-1----:R1:W2:Y:S02]  /*2ff0*/  SYNCS.PHASECHK.TRANS64.TRYWAIT P0, [R0+URZ], R2 ;  /* 0x00000002000075a7 */ /* 0x0022a400080011ff */
[----:B--2---:R-:W-:Y:S05]  /*3000*/  @!P0 NANOSLEEP.SYNCS 0x989680 ;  /* 0x009896800000895d */ /* 0x004fea0003900000 */
[----:B------:R-:W2:Y:S02]  /*3010*/  @!P0 SYNCS.PHASECHK.TRANS64 P0, [R0+URZ], R2 ;  /* 0x00000002000085a7 */ /* 0x000ea400080010ff */
[----:B--2---:R-:W-:Y:S05]  /*3020*/  @P0 EXIT ;  /* 0x000000000000094d */ /* 0x004fea0003800000 */
[----:B------:R-:W-:Y:S05]  /*3030*/  BRA `(.L_x_59) ;  /* 0xfffffffc00ec7947 */ /* 0x000fea000383ffff */
.L_x_23:
[----:B------:R-:W-:-:S04]  /*3040*/  UISETP.NE.AND UP1, UPT, UR37, URZ, UPT ;  /* 0x000000ff2500728c */ /* 0x000fc8000bf25270 */
[----:B------:R-:W-:-:S09]  /*3050*/  UISETP.NE.OR UP1, UPT, UR10, 0x1, UP1 ;  /* 0x000000010a00788c */ /* 0x000fd20008f25670 */
[----:B------:R-:W-:Y:S05]  /*3060*/  BRA.U UP1, `(.L_x_60) ;  /* 0x00000005014c7547 */ /* 0x000fea000b800000 */
[----:B------:R-:W-:Y:S01]  /*3070*/  HFMA2 R3, -RZ, RZ, 0, 0 ;  /* 0x00000000ff037431 */ /* 0x000fe200000001ff */
[----:B------:R-:W-:Y:S01]  /*3080*/  ISETP.GE.U32.AND P2, PT, R9, 0x2, PT ;  /* 0x000000020900780c */ /* 0x000fe20003f46070 */
[----:B------:R-:W-:Y:S01]  /*3090*/  IMAD.MOV.U32 R12, RZ, RZ, 0x1 ;  /* 0x00000001ff0c7424 */ /* 0x000fe200078e00ff */
[----:B------:R-:W-:Y:S01]  /*30a0*/  CS2R R10, SRZ ;  /* 0x00000000000a7805 */ /* 0x000fe2000001ff00 */
[----:B------:R-:W-:Y:S01]  /*30b0*/  IMAD.MOV.U32 R8, RZ, RZ, RZ ;  /* 0x000000ffff087224 */ /* 0x000fe200078e00ff */
[----:B------:R-:W-:Y:S01]  /*30c0*/  UMOV UR4, 0x400 ;  /* 0x0000040000047882 */ /* 0x000fe20000000000 */
[----:B------:R-:W-:Y:S01]  /*30d0*/  UMOV UR6, URZ ;  /* 0x000000ff00067c82 */ /* 0x000fe20008000000 */
[----:B------:R-:W-:-:S12]  /*30e0*/  ULEA UR37, UR37, UR4, 0x18 ;  /* 0x0000000425257291 */ /* 0x000fd8000f8ec0ff */
.L_x_64:
[----:B------:R-:W-:Y:S02]  /*30f0*/  LEA R0, R3, UR37, 0x3 ;  /* 0x0000002503007c11 */ /* 0x000fe4000f8e18ff */
[----:B------:R-:W-:-:S03]  /*3100*/  SHF.L.U32 R4, R8, 0x1f, RZ ;  /* 0x0000001f08047819 */ /* 0x000fc600000006ff */
[----:B------:R-:W-:Y:S01]  /*3110*/  VIADD R5, R0, 0x1a0 ;  /* 0x000001a000057836 */ /* 0x000fe20000000000 */
[----:B------:R-:W1:Y:S02]  /*3120*/  SYNCS.PHASECHK.TRANS64.TRYWAIT P0, [R0+URZ+0x190], R4 ;  /* 0x00019004000075a7 */ /* 0x000e6400080011ff */
[----:B-1----:R-:W-:Y:S05]  /*3130*/  @!P0 BRA `(.L_x_61) ;  /* 0x0000006800408947 */ /* 0x002fea0003800000 */
.L_x_173:
[----:B------:R-:W-:Y:S01]  /*3140*/  ULEA UR5, UR6, UR37, 0x3 ;  /* 0x0000002506057291 */ /* 0x000fe2000f8e18ff */
[----:B-1----:R-:W-:Y:S01]  /*3150*/  PRMT R0, RZ, 0x654, R5 ;  /* 0x00000654ff007816 */ /* 0x002fe20000000005 */
[----:B------:R-:W-:Y:S01]  /*3160*/  @!P2 IMAD.MOV.U32 R4, RZ, RZ, 0x10 ;  /* 0x00000010ff04a424 */ /* 0x000fe200078e00ff */
[----:B------:R-:W-:Y:S01]  /*3170*/  SHF.L.U32 R5, R12, 0x1f, RZ ;  /* 0x0000001f0c057819 */ /* 0x000fe200000006ff */
[----:B------:R-:W-:Y:S01]  /*3180*/  UIADD3 UR4, UPT, UPT, UR5, 0x130, URZ ;  /* 0x0000013005047890 */ /* 0x000fe2000fffe0ff */
[----:B------:R1:W-:Y:S05]  /*3190*/  SYNCS.ARRIVE.TRANS64.RED.A1T0 RZ, [R0+URZ], RZ ;  /* 0x000000ff00ff79a7 */ /* 0x0003ea00081004ff */
[----:B------:R-:W-:Y:S01]  /*31a0*/  IMAD.U32 R6, RZ, RZ, UR4 ;  /* 0x00000004ff067e24 */ /* 0x000fe2000f8e00ff */
[----:B------:R-:W2:Y:S04]  /*31b0*/  SYNCS.PHASECHK.TRANS64.TRYWAIT P0, [UR5+0x140], R5 ;  /* 0x00014005ff0075a7 */ /* 0x000ea80008001105 */
[----:B------:R-:W-:Y:S01]  /*31c0*/  PRMT R6, R9, 0x654, R6 ;  /* 0x0000065409067816 */ /* 0x000fe20000000006 */
[----:B-12---:R-:W-:Y:S06]  /*31d0*/  @!P0 BRA `(.L_x_62) ;  /* 0x00000068002c8947 */ /* 0x006fec0003800000 */
.L_x_175:
[----:B------:R-:W-:Y:S01]  /*31e0*/  ULEA UR4, UR6, UR37, 0x4 ;  /* 0x0000002506047291 */ /* 0x000fe2000f8e20ff */
[----:B------:R-:W-:Y:S01]  /*31f0*/  SEL R2, R6, R2, !P2 ;  /* 0x0000000206027207 */ /* 0x000fe20005000000 */
[----:B------:R-:W-:Y:S01]  /*3200*/  UIADD3 UR5, UPT, UPT, UR5, 0x130, URZ ;  /* 0x0000013005057890 */ /* 0x000fe2000fffe0ff */
[----:B-1----:R-:W-:Y:S01]  /*3210*/  LEA R0, R11, UR37, 0x3 ;  /* 0x000000250b007c11 */ /* 0x002fe2000f8e18ff */
[----:B------:R-:W-:Y:S01]  /*3220*/  UIADD3 UR4, UPT, UPT, UR4, 0x1c0, URZ ;  /* 0x000001c004047890 */ /* 0x000fe2000fffe0ff */
[----:B------:R1:W-:Y:S01]  /*3230*/  @!P2 SYNCS.ARRIVE.TRANS64.RED RZ, [R2+URZ], R4 ;  /* 0x0000000402ffa9a7 */ /* 0x0003e200080004ff */
[----:B------:R-:W-:Y:S01]  /*3240*/  UIADD3 UR6, UPT, UPT, UR6, 0x1, URZ ;  /* 0x0000000106067890 */ /* 0x000fe2000fffe0ff */
[----:B------:R-:W-:-:S03]  /*3250*/  VIADD R3, R3, 0x1 ;  /* 0x0000000103037836 */ /* 0x000fc60000000000 */
[----:B------:R-:W-:Y:S02]  /*3260*/  UISETP.NE.AND UP0, UPT, UR6, 0x2, UPT ;  /* 0x000000020600788c */ /* 0x000fe4000bf05270 */
[----:B------:R-:W-:Y:S01]  /*3270*/  ISETP.NE.AND P0, PT, R3, 0x2, PT ;  /* 0x000000020300780c */ /* 0x000fe20003f05270 */
[----:B------:R-:W-:Y:S06]  /*3280*/  UGETNEXTWORKID.BROADCAST [UR4], [UR5] ;  /* 0x00000000040073ca */ /* 0x000fec0008000100 */
[----:B------:R-:W-:Y:S02]  /*3290*/  USEL UR4, URZ, 0x1, UP0 ;  /* 0x00000001ff047887 */ /* 0x000fe40008000000 */
[----:B------:R-:W-:-:S04]  /*32a0*/  USEL UR6, UR6, URZ, UP0 ;  /* 0x000000ff06067287 */ /* 0x000fc80008000000 */
[----:B------:R-:W-:Y:S02]  /*32b0*/  LOP3.LUT R12, R12, UR4, RZ, 0x3c, !PT ;  /* 0x000000040c0c7c12 */ /* 0x000fe4000f8e3cff */
[----:B-1----:R-:W-:-:S04]  /*32c0*/  SHF.L.U32 R4, R10, 0x1f, RZ ;  /* 0x0000001f0a047819 */ /* 0x002fc800000006ff */
[----:B------:R-:W1:Y:S02]  /*32d0*/  SYNCS.PHASECHK.TRANS64.TRYWAIT P1, [R0+URZ+0x130], R4 ;  /* 0x00013004000075a7 */ /* 0x000e6400080211ff */
[----:B-1----:R-:W-:Y:S05]  /*32e0*/  @!P1 BRA `(.L_x_63) ;  /* 0x0000006800009947 */ /* 0x002fea0003800000 */
.L_x_176:
[----:B-1----:R-:W-:Y:S01]  /*32f0*/  LEA R4, R11, UR37, 0x4 ;  /* 0x000000250b047c11 */ /* 0x002fe2000f8e20ff */
[----:B------:R-:W-:Y:S01]  /*3300*/  VIADD R0, R0, 0x140 ;  /* 0x0000014000007836 */ /* 0x000fe20000000000 */
[----:B------:R-:W-:Y:S01]  /*3310*/  SEL R3, R3, RZ, P0 ;  /* 0x000000ff03037207 */ /* 0x000fe20000000000 */
[----:B------:R-:W-:-:S03]  /*3320*/  VIADD R11, R11, 0x1 ;  /* 0x000000010b0b7836 */ /* 0x000fc60000000000 */
[----:B------:R-:W1:Y:S01]  /*3330*/  LDS.128 R4, [R4+0x1c0] ;  /* 0x0001c00004047984 */ /* 0x000e620000000c00 */
[----:B------:R-:W-:Y:S02]  /*3340*/  PRMT R0, RZ, 0x654, R0 ;  /* 0x00000654ff007816 */ /* 0x000fe40000000000 */
[C---:B------:R-:W-:Y:S01]  /*3350*/  ISETP.NE.AND P1, PT, R11.reuse, 0x2, PT ;  /* 0x000000020b00780c */ /* 0x040fe20003f25270 */
[----:B------:R-:W-:Y:S01]  /*3360*/  @!PT LDS RZ, [RZ] ;  /* 0x00000000fffff984 */ /* 0x000fe20000000800 */
[----:B------:R-:W-:Y:S01]  /*3370*/  @!PT LDS RZ, [RZ] ;  /* 0x00000000fffff984 */ /* 0x000fe20000000800 */
[----:B------:R-:W-:Y:S01]  /*3380*/  @!PT LDS RZ, [RZ] ;  /* 0x00000000fffff984 */ /* 0x000fe20000000800 */
[----:B------:R-:W-:Y:S01]  /*3390*/  @!PT LDS RZ, [RZ] ;  /* 0x00000000fffff984 */ /* 0x000fe20000000800 */
[----:B------:R2:W-:Y:S06]  /*33a0*/  MEMBAR.ALL.CTA ;  /* 0x0000000000007992 */ /* 0x0005ec0000008000 */
[----:B--2---:R-:W2:Y:S01]  /*33b0*/  FENCE.VIEW.ASYNC.S ;  /* 0x00000000000073c6 */ /* 0x004ea20000000000 */
[----:B------:R-:W-:Y:S01]  /*33c0*/  SEL R11, R11, RZ, P1 ;  /* 0x000000ff0b0b7207 */ /* 0x000fe20000800000 */
[----:B--2---:R2:W-:Y:S01]  /*33d0*/  SYNCS.ARRIVE.TRANS64.RED.A1T0 RZ, [R0+URZ], RZ ;  /* 0x000000ff00ff79a7 */ /* 0x0045e200081004ff */
[----:B-1----:R-:W-:-:S02]  /*33e0*/  LOP3.LUT P3, RZ, R6, 0x1, RZ, 0xc0, !PT ;  /* 0x0000000106ff7812 */ /* 0x002fc4000786c0ff */
[----:B------:R-:W-:-:S04]  /*33f0*/  SEL R4, RZ, 0x1, P1 ;  /* 0x00000001ff047807 */ /* 0x000fc80000800000 */
[----:B------:R-:W-:Y:S02]  /*3400*/  LOP3.LUT R10, R10, R4, RZ, 0x3c, !PT ;  /* 0x000000040a0a7212 */ /* 0x000fe400078e3cff */
[----:B--2---:R-:W-:-:S04]  /*3410*/  SEL R0, RZ, 0x1, P0 ;  /* 0x00000001ff007807 */ /* 0x004fc80000000000 */
[----:B------:R-:W-:Y:S01]  /*3420*/  LOP3.LUT R8, R8, R0, RZ, 0x3c, !PT ;  /* 0x0000000008087212 */ /* 0x000fe200078e3cff */
[----:B------:R-:W-:Y:S06]  /*3430*/  @P3 BRA `(.L_x_64) ;  /* 0xfffffffc002c3947 */ /* 0x000fec000383ffff */
[----:B------:R-:W-:Y:S01]  /*3440*/  ULEA UR5, UR6, UR37, 0x3 ;  /* 0x0000002506057291 */ /* 0x000fe2000f8e18ff */
[----:B------:R-:W-:-:S08]  /*3450*/  SHF.L.U32 R2, R12, 0x1f, RZ ;  /* 0x0000001f0c027819 */ /* 0x000fd000000006ff */
[----:B------:R-:W1:Y:S02]  /*3460*/  SYNCS.PHASECHK.TRANS64 P0, [UR5+0x140], R2 ;  /* 0x00014002ff0075a7 */ /* 0x000e640008001005 */
[----:B-1----:R-:W-:Y:S05]  /*3470*/  @P0 BRA `(.L_x_65) ;  /* 0x0000000000080947 */ /* 0x002fea0003800000 */
[----:B------:R-:W1:Y:S02]  /*3480*/  SYNCS.PHASECHK.TRANS64.TRYWAIT P0, [UR5+0x140], R2 ;  /* 0x00014002ff0075a7 */ /* 0x000e640008001105 */
[----:B-1----:R-:W-:Y:S05]  /*3490*/  @!P0 BRA `(.L_x_66) ;  /* 0x0000006400a88947 */ /* 0x002fea0003800000 */
.L_x_65:
[----:B------:R-:W-:-:S04]  /*34a0*/  UIADD3 UR4, UPT, UPT, UR6, 0x1, URZ ;  /* 0x0000000106047890 */ /* 0x000fc8000fffe0ff */
[----:B------:R-:W-:-:S04]  /*34b0*/  UISETP.NE.AND UP0, UPT, UR4, 0x2, UPT ;  /* 0x000000020400788c */ /* 0x000fc8000bf05270 */
[----:B------:R-:W-:Y:S02]  /*34c0*/  USEL UR7, URZ, 0x1, UP0 ;  /* 0x00000001ff077887 */ /* 0x000fe40008000000 */
[----:B------:R-:W-:-:S04]  /*34d0*/  USEL UR4, UR4, URZ, UP0 ;  /* 0x000000ff04047287 */ /* 0x000fc80008000000 */
[----:B------:R-:W-:Y:S01]  /*34e0*/  ULEA UR4, UR4, UR37, 0x3 ;  /* 0x0000002504047291 */ /* 0x000fe2000f8e18ff */
[----:B-1----:R-:W-:-:S04]  /*34f0*/  LOP3.LUT R2, R12, UR7, RZ, 0x3c, !PT ;  /* 0x000000070c027c12 */ /* 0x002fc8000f8e3cff */
[----:B------:R-:W-:-:S04]  /*3500*/  SHF.L.U32 R0, R2, 0x1f, RZ ;  /* 0x0000001f02007819 */ /* 0x000fc800000006ff */
[----:B------:R-:W1:Y:S02]  /*3510*/  SYNCS.PHASECHK.TRANS64 P0, [UR4+0x140], R0 ;  /* 0x00014000ff0075a7 */ /* 0x000e640008001004 */
[----:B-1----:R-:W-:Y:S05]  /*3520*/  @P0 EXIT ;  /* 0x000000000000094d */ /* 0x002fea0003800000 */
[----:B------:R-:W-:Y:S02]  /*3530*/  SHF.L.U32 R2, R2, 0x1f, RZ ;  /* 0x0000001f02027819 */ /* 0x000fe400000006ff */
[----:B------:R-:W-:-:S07]  /*3540*/  MOV R0, UR4 ;  /* 0x0000000400007c02 */ /* 0x000fce0008000f00 */
.L_x_67:
[----:B-1----:R1:W2:Y:S02]  /*3550*/  SYNCS.PHASECHK.TRANS64.TRYWAIT P0, [R0+URZ+0x140], R2 ;  /* 0x00014002000075a7 */ /* 0x0022a400080011ff */
[----:B--2---:R-:W-:Y:S05]  /*3560*/  @!P0 NANOSLEEP.SYNCS 0x989680 ;  /* 0x009896800000895d */ /* 0x004fea0003900000 */
[----:B------:R-:W2:Y:S02]  /*3570*/  @!P0 SYNCS.PHASECHK.TRANS64 P0, [R0+URZ+0x140], R2 ;  /* 0x00014002000085a7 */ /* 0x000ea400080010ff */
[----:B--2---:R-:W-:Y:S05]  /*3580*/  @P0 EXIT ;  /* 0x000000000000094d */ /* 0x004fea0003800000 */
[----:B------:R-:W-:Y:S05]  /*3590*/  BRA `(.L_x_67) ;  /* 0xfffffffc00ec7947 */ /* 0x000fea000383ffff */
.L_x_60:
[----:B------:R-:W-:Y:S05]  /*35a0*/  BRA.U UP4, `(.L_x_68) ;  /* 0x0000001104a07547 */ /* 0x000fea000b800000 */
[----:B------:R-:W-:Y:S01]  /*35b0*/  UMOV UR6, 0x40 ;  /* 0x0000004000067882 */ /* 0x000fe20000000000 */
[----:B------:R-:W-:Y:S01]  /*35c0*/  NOP ;  /* 0x0000000000007918 */ /* 0x000fe20000000000 */
[----:B------:R-:W-:Y:S01]  /*35d0*/  ULEA UR6, UR37, UR6, 0x18 ;  /* 0x0000000625067291 */ /* 0x000fe2000f8ec0ff */
[----:B------:R-:W-:Y:S02]  /*35e0*/  UMOV UR7, 0x400 ;  /* 0x0000040000077882 */ /* 0x000fe40000000000 */
[----:B------:R-:W-:-:S06]  /*35f0*/  ULEA UR37, UR37, UR7, 0x18 ;  /* 0x0000000725257291 */ /* 0x000fcc000f8ec0ff */
[----:B------:R-:W1:Y:S02]  /*3600*/  LDS.U8 R2, [UR6+0x1c] ;  /* 0x00001c06ff027984 */ /* 0x000e640008000000 */
[----:B-1----:R-:W-:-:S13]  /*3610*/  ISETP.NE.AND P0, PT, R2, RZ, PT ;  /* 0x000000ff0200720c */ /* 0x002fda0003f05270 */
[----:B------:R-:W-:Y:S05]  /*3620*/  @P0 BRA `(.L_x_69) ;  /* 0x0000000400080947 */ /* 0x000fea0003800000 */
[----:B------:R-:W-:Y:S02]  /*3630*/  UISETP.NE.U32.AND UP0, UPT, UR5, 0x1, UPT ;  /* 0x000000010500788c */ /* 0x000fe4000bf05070 */
[----:B------:R-:W-:-:S07]  /*3640*/  UIADD3 UR8, UPT, UPT, UR6, 0x8, URZ ;  /* 0x0000000806087890 */ /* 0x000fce000fffe0ff */
[----:B------:R-:W-:Y:S05]  /*3650*/  BRA.U !UP0, `(.L_x_70) ;  /* 0x00000001089c7547 */ /* 0x000fea000b800000 */
[----:B------:R-:W-:Y:S01]  /*3660*/  ELECT P0, URZ, PT ;  /* 0x0000000000ff782f */ /* 0x000fe20003800000 */
[----:B------:R-:W-:-:S12]  /*3670*/  BSSY B0, `(.L_x_70) ;  /* 0x0000025000007945 */ /* 0x000fd80003800000 */
[----:B------:R-:W-:Y:S05]  /*3680*/  @!P0 BRA `(.L_x_71) ;  /* 0x00000000008c8947 */ /* 0x000fea0003800000 */
[----:B------:R-:W-:-:S05]  /*3690*/  UMOV UR7, 0x10 ;  /* 0x0000001000077882 */ /* 0x000fca0000000000 */
[----:B------:R-:W-:Y:S04]  /*36a0*/  DEPBAR.LE SB1, 0x36 ;  /* 0x00009d800000791a */ /* 0x000fe80000000000 */
[----:B------:R-:W1:Y:S02]  /*36b0*/  UTCATOMSWS.2CTA.FIND_AND_SET.ALIGN UP1, UR7, UR7 ;  /* 0x00000007000775e3 */ /* 0x000e640008220800 */
[----:B-1----:R-:W-:Y:S01]  /*36c0*/  MOV R10, UR7 ;  /* 0x00000007000a7c02 */ /* 0x002fe20008000f00 */
[----:B------:R-:W-:Y:S06]  /*36d0*/  BRA.U UP1, `(.L_x_72) ;  /* 0x0000000101187547 */ /* 0x000fec000b800000 */
.L_x_73:
[----:B------:R-:W-:Y:S05]  /*36e0*/  NANOSLEEP 0x64 ;  /* 0x000000640000795d */ /* 0x000fea0003800000 */
[----:B------:R-:W-:-:S05]  /*36f0*/  UMOV UR7, 0x10 ;  /* 0x0000001000077882 */ /* 0x000fca0000000000 */
[----:B------:R-:W-:Y:S04]  /*3700*/  DEPBAR.LE SB1, 0x36 ;  /* 0x00009d800000791a */ /* 0x000fe80000000000 */
[----:B------:R-:W1:Y:S02]  /*3710*/  UTCATOMSWS.2CTA.FIND_AND_SET.ALIGN UP1, UR7, UR7 ;  /* 0x00000007000775e3 */ /* 0x000e640008220800 */
[----:B-1----:R-:W-:Y:S01]  /*3720*/  MOV R10, UR7 ;  /* 0x00000007000a7c02 */ /* 0x002fe20008000f00 */
[----:B------:R-:W-:Y:S05]  /*3730*/  BRA.U !UP1, `(.L_x_73) ;  /* 0xfffffffd09e87547 */ /* 0x000fea000b83ffff */
.L_x_72:
[----:B------:R-:W1:Y:S01]  /*3740*/  LDS R5, [UR6+0x10] ;  /* 0x00001006ff057984 */ /* 0x000e620008000800 */
[----:B------:R-:W-:Y:S01]  /*3750*/  IMAD.U32 R3, RZ, RZ, UR37 ;  /* 0x00000025ff037e24 */ /* 0x000fe2000f8e00ff */
[----:B------:R-:W-:-:S03]  /*3760*/  MOV R2, UR4 ;  /* 0x0000000400027c02 */ /* 0x000fc60008000f00 */
[----:B------:R-:W-:Y:S01]  /*3770*/  VIADD R3, R3, 0x1e0 ;  /* 0x000001e003037836 */ /* 0x000fe20000000000 */
[----:B-1----:R-:W-:-:S04]  /*3780*/  SHF.L.U32 R5, R5, 0x1f, RZ ;  /* 0x0000001f05057819 */ /* 0x002fc800000006ff */
[----:B------:R-:W1:Y:S02]  /*3790*/  SYNCS.PHASECHK.TRANS64.TRYWAIT P0, [UR6+0x8], R5 ;  /* 0x00000805ff0075a7 */ /* 0x000e640008001106 */
[----:B-1----:R-:W-:Y:S05]  /*37a0*/  @P0 BRA `(.L_x_74) ;  /* 0x0000000000080947 */ /* 0x002fea0003800000 */
[----:B------:R-:W1:Y:S02]  /*37b0*/  SYNCS.PHASECHK.TRANS64.TRYWAIT P0, [UR6+0x8], R5 ;  /* 0x00000805ff0075a7 */ /* 0x000e640008001106 */
[----:B-1----:R-:W-:Y:S05]  /*37c0*/  @!P0 BRA `(.L_x_75) ;  /* 0x0000006000f48947 */ /* 0x002fea0003800000 */
.L_x_74:
[----:B-1----:R-:W-:Y:S01]  /*37d0*/  HFMA2 R4, -RZ, RZ, 0, 5.9604644775390625e-08 ;  /* 0x00000001ff047431 */ /* 0x002fe200000001ff */
[----:B------:R-:W-:Y:S01]  /*37e0*/  UPRMT UR7, UR4, 0x654, UR8 ;  /* 0x0000065404077896 */ /* 0x000fe20008000008 */
[----:B------:R-:W-:Y:S01]  /*37f0*/  IMAD.MOV.U32 R7, RZ, RZ, 0xffff ;  /* 0x0000ffffff077424 */ /* 0x000fe200078e00ff */
[----:B------:R-:W-:Y:S01]  /*3800*/  PRMT R2, R2, 0x654, R3 ;  /* 0x0000065402027816 */ /* 0x000fe20000000003 */
[----:B------:R-:W-:Y:S02]  /*3810*/  IMAD.MOV.U32 R5, RZ, RZ, 0x4 ;  /* 0x00000004ff057424 */ /* 0x000fe400078e00ff */
[----:B------:R-:W-:Y:S01]  /*3820*/  IMAD.SHL.U32 R9, R10, 0x20, RZ ;  /* 0x000000200a097824 */ /* 0x000fe200078e00ff */
[----:B------:R-:W-:Y:S02]  /*3830*/  MOV R3, UR7 ;  /* 0x0000000700037c02 */ /* 0x000fe40008000f00 */
[-C--:B------:R-:W-:Y:S01]  /*3840*/  SHF.L.U32 R7, R7, R10.reuse, RZ ;  /* 0x0000000a07077219 */ /* 0x080fe200000006ff */
[----:B------:R1:W-:Y:S01]  /*3850*/  SYNCS.ARRIVE.TRANS64.RED RZ, [UR7], R5 ;  /* 0x00000005ffff79a7 */ /* 0x0003e20008000407 */
[----:B------:R-:W-:Y:S01]  /*3860*/  SHF.L.U32 R6, R4, R10, RZ ;  /* 0x0000000a04067219 */ /* 0x000fe200000006ff */
[----:B------:R1:W-:Y:S04]  /*3870*/  STS [UR37+0x1e0], R9 ;  /* 0x0001e009ff007988 */ /* 0x0003e80008000825 */
[----:B------:R1:W-:Y:S04]  /*3880*/  STAS [R2.64], R10 ;  /* 0x0000000a02007dbd */ /* 0x0003e8000c0008ff */
[----:B------:R1:W-:Y:S04]  /*3890*/  ATOMS.OR RZ, [UR6+0x14], R7 ;  /* 0x00001407ffff798c */ /* 0x0003e8000b000006 */
[----:B------:R1:W-:Y:S04]  /*38a0*/  ATOMS.OR RZ, [UR6+0x18], R6 ;  /* 0x00001806ffff798c */ /* 0x0003e8000b000006 */
[----:B------:R1:W-:Y:S02]  /*38b0*/  ATOMS.XOR RZ, [UR6+0x10], R4 ;  /* 0x00001004ffff798c */ /* 0x0003e4000b800006 */
.L_x_71:
[----:B------:R-:W-:Y:S05]  /*38c0*/  BSYNC B0 ;  /* 0x0000000000007941 */ /* 0x000fea0003800000 */
.L_x_70:
[----:B------:R-:W-:Y:S05]  /*38d0*/  BRA.U UP0, `(.L_x_76) ;  /* 0x00000001006c7547 */ /* 0x000fea000b800000 */
[----:B------:R-:W-:-:S03]  /*38e0*/  UMOV UR7, 0xffffffff ;  /* 0xffffffff00077882 */ /* 0x000fc60000000000 */
[----:B------:R-:W-:Y:S05]  /*38f0*/  BRA.DIV UR7, `(.L_x_77) ;  /* 0x0000006207c07947 */ /* 0x000fea000b800000 */
[----:B------:R-:W-:-:S13]  /*3900*/  ELECT P6, URZ, PT ;  /* 0x0000000000ff782f */ /* 0x000fda00038c0000 */
.L_x_180:
[----:B------:R-:W-:Y:S05]  /*3910*/  @!P6 BRA `(.L_x_76) ;  /* 0x00000000005ce947 */ /* 0x000fea0003800000 */
[----:B-1----:R-:W1:Y:S02]  /*3920*/  LDS R3, [UR6+0x10] ;  /* 0x00001006ff037984 */ /* 0x002e640008000800 */
[----:B-1----:R-:W-:-:S04]  /*3930*/  SHF.L.U32 R3, R3, 0x1f, RZ ;  /* 0x0000001f03037819 */ /* 0x002fc800000006ff */
[----:B------:R-:W1:Y:S02]  /*3940*/  SYNCS.PHASECHK.TRANS64.TRYWAIT P0, [UR6+0x8], R3 ;  /* 0x00000803ff0075a7 */ /* 0x000e640008001106 */
[----:B-1----:R-:W-:Y:S05]  /*3950*/  @P0 BRA `(.L_x_78) ;  /* 0x0000000000080947 */ /* 0x002fea0003800000 */
[----:B------:R-:W1:Y:S02]  /*3960*/  SYNCS.PHASECHK.TRANS64.TRYWAIT P0, [UR6+0x8], R3 ;  /* 0x00000803ff0075a7 */ /* 0x000e640008001106 */
[----:B-1----:R-:W-:Y:S05]  /*3970*/  @!P0 BRA `(.L_x_79) ;  /* 0x0000006000c08947 */ /* 0x002fea0003800000 */
.L_x_78:
[----:B------:R-:W2:Y:S01]  /*3980*/  LDS R5, [UR37+0x1e0] ;  /* 0x0001e025ff057984 */ /* 0x000ea20008000800 */
[----:B-1----:R-:W-:Y:S02]  /*3990*/  HFMA2 R2, -RZ, RZ, 0, 5.9604644775390625e-08 ;  /* 0x00000001ff027431 */ /* 0x002fe400000001ff */
[----:B------:R-:W-:Y:S01]  /*39a0*/  IMAD.MOV.U32 R3, RZ, RZ, 0xffff ;  /* 0x0000ffffff037424 */ /* 0x000fe200078e00ff */
[----:B------:R-:W-:Y:S01]  /*39b0*/  UPRMT UR7, UR4, 0x654, UR8 ;  /* 0x0000065404077896 */ /* 0x000fe20008000008 */
[----:B--2---:R-:W-:-:S03]  /*39c0*/  IMAD.SHL.U32 R4, R5, 0x20, RZ ;  /* 0x0000002005047824 */ /* 0x004fc600078e00ff */
[-C--:B------:R-:W-:Y:S02]  /*39d0*/  SHF.L.U32 R3, R3, R5.reuse, RZ ;  /* 0x0000000503037219 */ /* 0x080fe400000006ff */
[----:B------:R-:W-:Y:S01]  /*39e0*/  SHF.L.U32 R5, R2, R5, RZ ;  /* 0x0000000502057219 */ /* 0x000fe200000006ff */
[----:B------:R2:W-:Y:S04]  /*39f0*/  STS [UR37+0x1e0], R4 ;  /* 0x0001e004ff007988 */ /* 0x0005e80008000825 */
[----:B------:R2:W-:Y:S04]  /*3a00*/  ATOMS.OR RZ, [UR6+0x14], R3 ;  /* 0x00001403ffff798c */ /* 0x0005e8000b000006 */
[----:B------:R2:W-:Y:S01]  /*3a10*/  ATOMS.OR RZ, [UR6+0x18], R5 ;  /* 0x00001805ffff798c */ /* 0x0005e2000b000006 */
[----:B------:R-:W-:Y:S03]  /*3a20*/  SYNCS.ARRIVE.TRANS64.RED.A1T0 RZ, [UR7], RZ ;  /* 0x000000ffffff79a7 */ /* 0x000fe60008100407 */
[----:B------:R2:W-:Y:S01]  /*3a30*/  ATOMS.XOR RZ, [UR6+0x10], R2 ;  /* 0x00001002ffff798c */ /* 0x0005e2000b800006 */
[----:B------:R-:W-:Y:S05]  /*3a40*/  BRA `(.L_x_76) ;  /* 0x0000000000107947 */ /* 0x000fea0003800000 */
.L_x_69:
[----:B------:R-:W-:-:S05]  /*3a50*/  MOV R2, 0xffffffff ;  /* 0xffffffff00027802 */ /* 0x000fca0000000f00 */
[----:B------:R1:W-:Y:S02]  /*3a60*/  STS [UR37+0x1e0], R2 ;  /* 0x0001e002ff007988 */ /* 0x0003e40008000825 */
[----:B-1----:R-:W-:Y:S02]  /*3a70*/  MOV R2, 0x3a90 ;  /* 0x00003a9000027802 */ /* 0x002fe40000000f00 */
[----:B-----5:R-:W-:Y:S05]  /*3a80*/  CALL.REL.NOINC `($__internal_1_$__cuda_sm10x_tcgen05_guardrail_trap_phase_invalid_during_alloc) ;  /* 0x0000006800087944 */ /* 0x020fea0003c00000 */
.L_x_76:
[----:B------:R-:W-:Y:S05]  /*3a90*/  WARPSYNC.ALL ;  /* 0x0000000000007948 */ /* 0x000fea0003800000 */
[----:B------:R-:W3:Y:S01]  /*3aa0*/  S2UR UR8, SR_CgaCtaId ;  /* 0x00000000000879c3 */ /* 0x000ee20000008800 */
[----:B------:R-:W-:Y:S01]  /*3ab0*/  UMOV UR6, 0x400 ;  /* 0x0000040000067882 */ /* 0x000fe20000000000 */
[----:B------:R-:W-:-:S06]  /*3ac0*/  NOP ;  /* 0x0000000000007918 */ /* 0x000fcc0000000000 */
[----:B------:R-:W-:Y:S06]  /*3ad0*/  BAR.ARV 0x6, 0xa0 ;  /* 0x0182800000007b1d */ /* 0x000fec0000002000 */
[----:B------:R-:W-:Y:S01]  /*3ae0*/  LOP3.LUT R0, R0, 0xffff, RZ, 0xc0, !PT ;  /* 0x0000ffff00007812 */ /* 0x000fe200078ec0ff */
[----:B-1----:R-:W-:Y:S01]  /*3af0*/  IMAD.MOV.U32 R9, RZ, RZ, 0x1 ;  /* 0x00000001ff097424 */ /* 0x002fe200078e00ff */
[----:B------:R-:W-:Y:S01]  /*3b00*/  LOP3.LUT R8, R8, 0xffff, RZ, 0xc0, !PT ;  /* 0x0000ffff08087812 */ /* 0x000fe200078ec0ff */
[----:B------:R-:W-:Y:S01]  /*3b10*/  UMOV UR22, URZ ;  /* 0x000000ff00167c82 */ /* 0x000fe20008000000 */
[----:B------:R-:W-:Y:S01]  /*3b20*/  R2UR UR12, R0 ;  /* 0x00000000000c72ca */ /* 0x000fe200000e0000 */
[----:B------:R-:W-:Y:S01]  /*3b30*/  UMOV UR21, URZ ;  /* 0x000000ff00157c82 */ /* 0x000fe20008000000 */
[----:B------:R-:W-:Y:S01]  /*3b40*/  R2UR UR13, R8 ;  /* 0x00000000080d72ca */ /* 0x000fe200000e0000 */
[----:B------:R-:W-:Y:S01]  /*3b50*/  IMAD.MOV.U32 R8, RZ, RZ, RZ ;  /* 0x000000ffff087224 */ /* 0x000fe200078e00ff */
[----:B------:R-:W-:Y:S01]  /*3b60*/  UMOV UR20, URZ ;  /* 0x000000ff00147c82 */ /* 0x000fe20008000000 */
[----:B------:R-:W-:-:S02]  /*3b70*/  UISETP.NE.AND UP2, UPT, UR5, URZ, UPT ;  /* 0x000000ff0500728c */ /* 0x000fc4000bf45270 */
[----:B---3--:R-:W-:Y:S01]  /*3b80*/  ULEA UR8, UR8, UR6, 0x18 ;  /* 0x0000000608087291 */ /* 0x008fe2000f8ec0ff */
[----:B------:R-:W1:Y:S03]  /*3b90*/  LDCU UR6, c[0x0][0x38c] ;  /* 0x00007180ff0677ac */ /* 0x000e660008000800 */
[----:B------:R-:W-:Y:S02]  /*3ba0*/  UIADD3 UR14, UPT, UPT, UR8, 0x8400, URZ ;  /* 0x00008400080e7890 */ /* 0x000fe4000fffe0ff */
[----:B------:R-:W-:-:S03]  /*3bb0*/  UIADD3 UR15, UPT, UPT, UR8, 0x28400, URZ ;  /* 0x00028400080f7890 */ /* 0x000fc6000fffe0ff */
[----:B--2---:R-:W2:Y:S01]  /*3bc0*/  LDS R2, [UR8+0x1e0] ;  /* 0x0001e008ff027984 */ /* 0x004ea20008000800 */
[----:B------:R-:W-:Y:S02]  /*3bd0*/  USHF.R.U32.HI UR14, URZ, 0x4, UR14 ;  /* 0x00000004ff0e7899 */ /* 0x000fe4000801160e */
[----:B------:R-:W-:Y:S02]  /*3be0*/  USHF.R.U32.HI UR15, URZ, 0x4, UR15 ;  /* 0x00000004ff0f7899 */ /* 0x000fe4000801160f */
[----:B------:R-:W-:Y:S02]  /*3bf0*/  ULOP3.LUT UR14, UR14, 0x3fff, URZ, 0xc0, !UPT ;  /* 0x00003fff0e0e7892 */ /* 0x000fe4000f8ec0ff */
[----:B------:R-:W-:Y:S02]  /*3c00*/  ULOP3.LUT UR15, UR15, 0x3fff, URZ, 0xc0, !UPT ;  /* 0x00003fff0f0f7892 */ /* 0x000fe4000f8ec0ff */
[----:B------:R-:W-:Y:S02]  /*3c10*/  ULOP3.LUT UR14, UR14, 0x10000, URZ, 0xfc, !UPT ;  /* 0x000100000e0e7892 */ /* 0x000fe4000f8efcff */
[----:B-1----:R-:W-:-:S02]  /*3c20*/  UIADD3 UR6, UPT, UPT, UR6, 0x3f, URZ ;  /* 0x0000003f06067890 */ /* 0x002fc4000fffe0ff */
[----:B------:R-:W-:Y:S02]  /*3c30*/  ULOP3.LUT UR15, UR15, 0x10000, URZ, 0xfc, !UPT ;  /* 0x000100000f0f7892 */ /* 0x000fe4000f8efcff */
[----:B------:R-:W-:Y:S01]  /*3c40*/  USHF.R.S32.HI UR7, URZ, 0x1f, UR6 ;  /* 0x0000001fff077899 */ /* 0x000fe20008011406 */
[----:B------:R-:W-:Y:S01]  /*3c50*/  UMOV UR28, 0x0 ;  /* 0x00000000001c7882 */ /* 0x000fe20000000000 */
[----:B------:R-:W-:Y:S02]  /*3c60*/  UMOV UR29, 0x10200010 ;  /* 0x10200010001d7882 */ /* 0x000fe40000000000 */
[----:B------:R-:W-:Y:S01]  /*3c70*/  ULEA.HI UR7, UR7, UR6, URZ, 0x6 ;  /* 0x0000000607077291 */ /* 0x000fe2000f8f30ff */
[----:B------:R-:W-:Y:S01]  /*3c80*/  UMOV UR26, 0x0 ;  /* 0x00000000001a7882 */ /* 0x000fe20000000000 */
[----:B------:R-:W-:Y:S02]  /*3c90*/  UMOV UR27, 0x10200010 ;  /* 0x10200010001b7882 */ /* 0x000fe40000000000 */
[----:B------:R-:W-:-:S04]  /*3ca0*/  USHF.R.S32.HI UR7, URZ, 0x6, UR7 ;  /* 0x00000006ff077899 */ /* 0x000fc80008011407 */
[----:B------:R-:W-:-:S04]  /*3cb0*/  UISETP.LT.AND UP0, UPT, UR7, 0x1, UPT ;  /* 0x000000010700788c */ /* 0x000fc8000bf01270 */
[----:B------:R-:W-:Y:S01]  /*3cc0*/  USEL UR23, UR7, 0x1, !UP0 ;  /* 0x0000000107177887 */ /* 0x000fe2000c000000 */
[----:B--2---:R-:W-:Y:S02]  /*3cd0*/  R2UR UR24, R2 ;  /* 0x00000000021872ca */ /* 0x004fe400000e0000 */
[----:B------:R-:W-:-:S13]  /*3ce0*/  CS2R R2, SRZ ;  /* 0x0000000000027805 */ /* 0x000fda000001ff00 */
.L_x_87:
[C---:B------:R-:W-:Y:S02]  /*3cf0*/  LEA R0, R8.reuse, UR8, 0x3 ;  /* 0x0000000808007c11 */ /* 0x040fe4000f8e18ff */
[----:B------:R-:W-:Y:S02]  /*3d00*/  SHF.L.U32 R4, R3, 0x1f, RZ ;  /* 0x0000001f03047819 */ /* 0x000fe400000006ff */
[----:B------:R-:W-:Y:S02]  /*3d10*/  LEA R5, R8, UR8, 0x4 ;  /* 0x0000000808057c11 */ /* 0x000fe4000f8e20ff */
[----:B------:R-:W1:Y:S02]  /*3d20*/  SYNCS.PHASECHK.TRANS64.TRYWAIT P0, [R0+URZ+0x130], R4 ;  /* 0x00013004000075a7 */ /* 0x000e6400080011ff */
[----:B-1-34-:R-:W-:Y:S05]  /*3d30*/  @!P0 BRA `(.L_x_80) ;  /* 0x0000005c00e88947 */ /* 0x01afea0003800000 */
.L_x_181:
[----:B-1----:R-:W1:Y:S01]  /*3d40*/  LDS.128 R4, [R5+0x1c0] ;  /* 0x0001c00005047984 */ /* 0x002e620000000c00 */
[----:B------:R-:W-:Y:S02]  /*3d50*/  VIADD R0, R0, 0x140 ;  /* 0x0000014000007836 */ /* 0x000fe40000000000 */
[----:B------:R-:W-:Y:S01]  /*3d60*/  VIADD R8, R8, 0x1 ;  /* 0x0000000108087836 */ /* 0x000fe20000000000 */
[----:B------:R-:W-:Y:S01]  /*3d70*/  @!PT LDS RZ, [RZ] ;  /* 0x00000000fffff984 */ /* 0x000fe20000000800 */
[----:B------:R-:W-:Y:S01]  /*3d80*/  @!PT LDS RZ, [RZ] ;  /* 0x00000000fffff984 */ /* 0x000fe20000000800 */
[----:B------:R-:W-:Y:S01]  /*3d90*/  @!PT LDS RZ, [RZ] ;  /* 0x00000000fffff984 */ /* 0x000fe20000000800 */
[----:B------:R-:W-:Y:S01]  /*3da0*/  @!PT LDS RZ, [RZ] ;  /* 0x00000000fffff984 */ /* 0x000fe20000000800 */
[----:B------:R2:W-:Y:S06]  /*3db0*/  MEMBAR.ALL.CTA ;  /* 0x0000000000007992 */ /* 0x0005ec0000008000 */
[----:B--2---:R-:W2:Y:S01]  /*3dc0*/  FENCE.VIEW.ASYNC.S ;  /* 0x00000000000073c6 */ /* 0x004ea20000000000 */
[----:B------:R-:W-:-:S04]  /*3dd0*/  PRMT R0, RZ, 0x654, R0 ;  /* 0x00000654ff007816 */ /* 0x000fc80000000000 */
[----:B--2---:R2:W-:Y:S01]  /*3de0*/  SYNCS.ARRIVE.TRANS64.RED.A1T0 RZ, [R0+URZ], RZ ;  /* 0x000000ff00ff79a7 */ /* 0x0045e200081004ff */
[----:B-1----:R-:W-:Y:S01]  /*3df0*/  LOP3.LUT P1, RZ, R6, 0x1, RZ, 0xc0, !PT ;  /* 0x0000000106ff7812 */ /* 0x002fe2000782c0ff */
[----:B--2---:R-:W-:-:S12]  /*3e00*/  BRA.U UP2, `(.L_x_81) ;  /* 0x0000000102e07547 */ /* 0x004fd8000b800000 */
[----:B------:R-:W1:Y:S01]  /*3e10*/  LDCU UR6, c[0x0][0x38c] ;  /* 0x00007180ff0677ac */ /* 0x000e620008000800 */
[----:B------:R-:W-:Y:S02]  /*3e20*/  PLOP3.LUT P2, PT, PT, PT, PT, 0x80, 0x8 ;  /* 0x000000000008781c */ /* 0x000fe40003f4f070 */
[----:B------:R-:W-:Y:S01]  /*3e30*/  SHF.L.U32 R4, R9, 0x1f, RZ ;  /* 0x0000001f09047819 */ /* 0x000fe200000006ff */
[----:B------:R-:W-:Y:S02]  /*3e40*/  ULEA UR10, UR22, UR8, 0x3 ;  /* 0x00000008160a7291 */ /* 0x000fe4000f8e18ff */
[----:B------:R-:W-:Y:S02]  /*3e50*/  ULEA UR11, UR22, UR24, 0x7 ;  /* 0x00000018160b7291 */ /* 0x000fe4000f8e38ff */
[----:B-1----:R-:W-:-:S06]  /*3e60*/  UISETP.GE.AND UP0, UPT, UR6, 0x1, UPT ;  /* 0x000000010600788c */ /* 0x002fcc000bf06270 */
[----:B------:R-:W-:-:S05]  /*3e70*/  PLOP3.LUT P0, PT, PT, PT, UP0, 0x80, 0x8 ;  /* 0x000000000008781c */ /* 0x000fca0003f0f008 */
[----:B------:R-:W-:-:S08]  /*3e80*/  @UP0 ULEA UR6, UR21, UR8, 0x3 ;  /* 0x0000000815060291 */ /* 0x000fd0000f8e18ff */
[----:B------:R-:W-:-:S04]  /*3e90*/  @P0 SHF.L.U32 R0, R2, 0x1f, RZ ;  /* 0x0000001f02000819 */ /* 0x000fc800000006ff */
[----:B------:R1:W2:Y:S01]  /*3ea0*/  @P0 SYNCS.PHASECHK.TRANS64.TRYWAIT P2, [UR6], R0 ;  /* 0x00000000ff0005a7 */ /* 0x0002a20008041106 */
[----:B------:R-:W3:Y:S02]  /*3eb0*/  SYNCS.PHASECHK.TRANS64.TRYWAIT P0, [UR10+0x170], R4 ;  /* 0x00017004ff0075a7 */ /* 0x000ee4000800110a */
[----:B-123--:R-:W-:Y:S05]  /*3ec0*/  @!P0 BRA `(.L_x_82) ;  /* 0x0000005c00988947 */ /* 0x00efea0003800000 */
.L_x_183:
[----:B------:R-:W-:Y:S01]  /*3ed0*/  UMOV UR19, UR20 ;  /* 0x0000001400137c82 */ /* 0x000fe20008000000 */
[----:B------:R-:W-:Y:S05]  /*3ee0*/  BRA.U !UP0, `(.L_x_83) ;  /* 0x0000000108987547 */ /* 0x000fea000b800000 */
[----:B------:R-:W-:Y:S02]  /*3ef0*/  UIADD3 UR19, UPT, UPT, UR23, UR20, URZ ;  /* 0x0000001417137290 */ /* 0x000fe4000fffe0ff */
[----:B------:R-:W-:Y:S01]  /*3f00*/  UPLOP3.LUT UP3, UPT, UPT, UPT, UPT, 0x40, 0x4 ;  /* 0x000000000004789c */ /* 0x000fe20003f6e870 */
[----:B------:R-:W-:Y:S01]  /*3f10*/  UMOV UR18, UR7 ;  /* 0x0000000700127c82 */ /* 0x000fe20008000000 */
[----:B------:R-:W-:-:S09]  /*3f20*/  UMOV UR17, UR21 ;  /* 0x0000001500117c82 */ /* 0x000fd20008000000 */
.L_x_86:
[----:B--2---:R-:W-:Y:S01]  /*3f30*/  ULEA UR9, UR17, UR8, 0x3 ;  /* 0x0000000811097291 */ /* 0x004fe2000f8e18ff */
[----:B---3--:R-:W-:Y:S11]  /*3f40*/  @P2 BRA `(.L_x_84) ;  /* 0x00000000000c2947 */ /* 0x008ff60003800000 */
[----:B-1----:R-:W-:Y:S04]  /*3f50*/  SHF.L.U32 R4, R2, 0x1f, RZ ;  /* 0x0000001f02047819 */ /* 0x002fe800000006ff */
[----:B------:R-:W1:Y:S02]  /*3f60*/  SYNCS.PHASECHK.TRANS64.TRYWAIT P0, [UR9], R4 ;  /* 0x00000004ff0075a7 */ /* 0x000e640008001109 */
[----:B-1----:R-:W-:Y:S05]  /*3f70*/  @!P0 BRA `(.L_x_85) ;  /* 0x0000005c00848947 */ /* 0x002fea0003800000 */
.L_x_84:
[----:B------:R-:W-:Y:S01]  /*3f80*/  UISETP.NE.AND UP0, UPT, UR18, 0x1, UPT ;  /* 0x000000011200788c */ /* 0x000fe2000bf05270 */
[----:B------:R-:W-:Y:S01]  /*3f90*/  PLOP3.LUT P2, PT, PT, PT, PT, 0x80, 0x8 ;  /* 0x000000000008781c */ /* 0x000fe20003f4f070 */
[----:B------:R-:W-:Y:S02]  /*3fa0*/  UIADD3 UR21, UPT, UPT, UR17, 0x1, URZ ;  /* 0x0000000111157890 */ /* 0x000fe4000fffe0ff */
[----:B------:R-:W-:Y:S02]  /*3fb0*/  ULEA UR30, UR17, UR15, 0x8 ;  /* 0x0000000f111e7291 */ /* 0x000fe4000f8e40ff */
[----:B------:R-:W-:Y:S01]  /*3fc0*/  UISETP.NE.AND UP1, UPT, UR21, 0x10, UPT ;  /* 0x000000101500788c */ /* 0x000fe2000bf25270 */
[----:B------:R-:W-:Y:S01]  /*3fd0*/  PLOP3.LUT P0, PT, PT, PT, UP0, 0x80, 0x8 ;  /* 0x000000000008781c */ /* 0x000fe20003f0f008 */
[----:B------:R-:W-:Y:S02]  /*3fe0*/  ULEA UR32, UR17, UR14, 0x9 ;  /* 0x0000000e11207291 */ /* 0x000fe4000f8e48ff */
[----:B------:R-:W-:Y:S02]  /*3ff0*/  USEL UR16, URZ, 0x1, UP1 ;  /* 0x00000001ff107887 */ /* 0x000fe40008800000 */
[----:B------:R-:W-:Y:S02]  /*4000*/  USEL UR21, UR21, URZ, UP1 ;  /* 0x000000ff15157287 */ /* 0x000fe40008800000 */
[----:B------:R-:W-:Y:S02]  /*4010*/  UIADD3 UR36, UPT, UPT, UR30, 0x2, URZ ;  /* 0x000000021e247890 */ /* 0x000fe4000fffe0ff */
[----:B------:R-:W-:Y:S01]  /*4020*/  @UP0 ULEA UR6, UR21, UR8, 0x3 ;  /* 0x0000000815060291 */ /* 0x000fe2000f8e18ff */
[----:B------:R-:W-:Y:S01]  /*4030*/  LOP3.LUT R2, R2, UR16, RZ, 0x3c, !PT ;  /* 0x0000001002027c12 */ /* 0x000fe2000f8e3cff */
[----:B------:R-:W-:Y:S02]  /*4040*/  UIADD3 UR34, UPT, UPT, UR32, 0x2, URZ ;  /* 0x0000000220227890 */ /* 0x000fe4000fffe0ff */
[----:B------:R-:W-:Y:S01]  /*4050*/  UIADD3 UR9, UPT, UPT, UR9, 0x80, URZ ;  /* 0x0000008009097890 */ /* 0x000fe2000fffe0ff */
[----:B-1----:R-:W-:Y:S01]  /*4060*/  @P0 SHF.L.U32 R0, R2, 0x1f, RZ ;  /* 0x0000001f02000819 */ /* 0x002fe200000006ff */
[----:B------:R-:W-:Y:S01]  /*4070*/  UMOV UR31, 0x80004020 ;  /* 0x80004020001f7882 */ /* 0x000fe20000000000 */
[----:B------:R-:W-:Y:S01]  /*4080*/  UMOV UR33, 0x80004020 ;  /* 0x8000402000217882 */ /* 0x000fe20000000000 */
[----:B------:R-:W-:Y:S01]  /*4090*/  UMOV UR37, 0x80004020 ;  /* 0x8000402000257882 */ /* 0x000fe20000000000 */
[----:B------:R2:W3:Y:S01]  /*40a0*/  @P0 SYNCS.PHASECHK.TRANS64.TRYWAIT P2, [UR6], R0 ;  /* 0x00000000ff0005a7 */ /* 0x0004e20008041106 */
[----:B------:R-:W-:Y:S01]  /*40b0*/  UIADD3 UR20, UPT, UPT, UR20, 0x1, URZ ;  /* 0x0000000114147890 */ /* 0x000fe2000fffe0ff */
[----:B------:R2:W-:Y:S01]  /*40c0*/  UTCQMMA.2CTA gdesc[UR32], gdesc[UR30], tmem[UR11], tmem[UR28], idesc[UR29], UP3 ;  /* 0x00ff1c1e200075ea */ /* 0x0005e20009a0030b */
[----:B------:R-:W-:Y:S02]  /*40d0*/  UIADD3 UR18, UPT, UPT, UR18, -0x1, URZ ;  /* 0xffffffff12127890 */ /* 0x000fe4000fffe0ff */
[----:B------:R-:W-:Y:S02]  /*40e0*/  UISETP.NE.AND UP0, UPT, UR20, UR19, UPT ;  /* 0x000000131400728c */ /* 0x000fe4000bf05270 */
[----:B------:R-:W-:Y:S01]  /*40f0*/  UPLOP3.LUT UP3, UPT, UPT, UPT, UPT, 0x80, 0x8 ;  /* 0x000000000008789c */ /* 0x000fe20003f6f070 */
[----:B------:R-:W-:Y:S01]  /*4100*/  UMOV UR35, 0x80004020 ;  /* 0x8000402000237882 */ /* 0x000fe20000000000 */
[----:B------:R-:W-:Y:S01]  /*4110*/  UMOV UR17, UR21 ;  /* 0x0000001500117c82 */ /* 0x000fe20008000000 */
[----:B------:R2:W-:Y:S01]  /*4120*/  UTCQMMA.2CTA gdesc[UR34], gdesc[UR36], tmem[UR11], tmem[UR26], idesc[UR27], UPT ;  /* 0x00ff1a24220075ea */ /* 0x0005e2000ba0030b */
[----:B------:R2:W-:Y:S03]  /*4130*/  UTCBAR.2CTA.MULTICAST [UR9], URZ, UR13 ;  /* 0x000000ff090073e9 */ /* 0x0005e6000820080d */
[----:B------:R-:W-:Y:S05]  /*4140*/  BRA.U UP0, `(.L_x_86) ;  /* 0xfffffffd00787547 */ /* 0x000fea000b83ffff */
.L_x_83:
[----:B------:R-:W-:Y:S01]  /*4150*/  UIADD3 UR10, UPT, UPT, UR10, 0x150, URZ ;  /* 0x000001500a0a7890 */ /* 0x000fe2000fffe0ff */
[----:B------:R-:W-:-:S08]  /*4160*/  UMOV UR20, UR19 ;  /* 0x0000001300147c82 */ /* 0x000fd00008000000 */
[----:B------:R4:W-:Y:S01]  /*4170*/  UTCBAR.2CTA.MULTICAST [UR10], URZ, UR12 ;  /* 0x000000ff0a0073e9 */ /* 0x0009e2000820080c */
[----:B------:R-:W-:Y:S02]  /*4180*/  NOP ;  /* 0x0000000000007918 */ /* 0x000fe40000000000 */
.L_x_81:
[----:B------:R-:W-:Y:S01]  /*4190*/  UIADD3 UR22, UPT, UPT, UR22, 0x1, URZ ;  /* 0x0000000116167890 */ /* 0x000fe2000fffe0ff */
[----:B------:R-:W-:-:S03]  /*41a0*/  ISETP.NE.AND P0, PT, R8, 0x2, PT ;  /* 0x000000020800780c */ /* 0x000fc60003f05270 */
[----:B------:R-:W-:Y:S01]  /*41b0*/  UISETP.NE.AND UP0, UPT, UR22, 0x4, UPT ;  /* 0x000000041600788c */ /* 0x000fe2000bf05270 */
[----:B-12---:R-:W-:Y:S02]  /*41c0*/  SEL R0, RZ, 0x1, P0 ;  /* 0x00000001ff007807 */ /* 0x006fe40000000000 */
[----:B------:R-:W-:Y:S01]  /*41d0*/  SEL R8, R8, RZ, P0 ;  /* 0x000000ff08087207 */ /* 0x000fe20000000000 */
[----:B------:R-:W-:Y:S01]  /*41e0*/  USEL UR6, URZ, 0x1, UP0 ;  /* 0x00000001ff067887 */ /* 0x000fe20008000000 */
[----:B------:R-:W-:Y:S01]  /*41f0*/  LOP3.LUT R3, R3, R0, RZ, 0x3c, !PT ;  /* 0x0000000003037212 */ /* 0x000fe200078e3cff */
[----:B------:R-:W-:-:S04]  /*4200*/  USEL UR22, UR22, URZ, UP0 ;  /* 0x000000ff16167287 */ /* 0x000fc80008000000 */
[----:B------:R-:W-:Y:S01]  /*4210*/  LOP3.LUT R9, R9, UR6, RZ, 0x3c, !PT ;  /* 0x0000000609097c12 */ /* 0x000fe2000f8e3cff */
[----:B------:R-:W-:Y:S07]  /*4220*/  @P1 BRA `(.L_x_87) ;  /* 0xfffffff800b01947 */ /* 0x000fee000383ffff */
[----:B------:R-:W1:Y:S01]  /*4230*/  S2UR UR6, SR_CgaCtaId ;  /* 0x00000000000679c3 */ /* 0x000e620000008800 */
[----:B------:R-:W-:Y:S01]  /*4240*/  ELECT P0, URZ, PT ;  /* 0x0000000000ff782f */ /* 0x000fe20003800000 */
[----:B------:R-:W-:Y:S01]  /*4250*/  HFMA2 R0, -RZ, RZ, 0, 5.9604644775390625e-08 ;  /* 0x00000001ff007431 */ /* 0x000fe200000001ff */
[----:B------:R-:W-:-:S05]  /*4260*/  UMOV UR7, 0x40 ;  /* 0x0000004000077882 */ /* 0x000fca0000000000 */
[----:B------:R-:W-:Y:S01]  /*4270*/  UVIRTCOUNT.DEALLOC.SMPOOL 0x80 ;  /* 0x000000800000784c */ /* 0x000fe20000000000 */
[----:B------:R-:W-:Y:S02]  /*4280*/  UISETP.NE.AND UP0, UPT, UR5, URZ, UPT ;  /* 0x000000ff0500728c */ /* 0x000fe4000bf05270 */
[----:B-1----:R-:W-:-:S09]  /*4290*/  ULEA UR6, UR6, UR7, 0x18 ;  /* 0x0000000706067291 */ /* 0x002fd2000f8ec0ff */
[----:B------:R1:W-:Y:S01]  /*42a0*/  @P0 STS.U8 [UR6+0x1c], R0 ;  /* 0x00001c00ff000988 */ /* 0x0003e20008000006 */
[----:B------:R-:W-:Y:S05]  /*42b0*/  BRA.U UP0, `(.L_x_88) ;  /* 0x0000000100a07547 */ /* 0x000fea000b800000 */
[----:B------:R-:W-:Y:S01]  /*42c0*/  UIADD3 UR5, UPT, UPT, UR8, 0x170, URZ ;  /* 0x0000017008057890 */ /* 0x000fe2000fffe0ff */
[----:B------:R-:W-:-:S03]  /*42d0*/  SHF.L.U32 R2, R9, 0x1f, RZ ;  /* 0x0000001f09027819 */ /* 0x000fc600000006ff */
[----:B------:R-:W-:-:S09]  /*42e0*/  ULEA UR7, UR22, UR5, 0x3 ;  /* 0x0000000516077291 */ /* 0x000fd2000f8e18ff */
[----:B------:R-:W2:Y:S02]  /*42f0*/  SYNCS.PHASECHK.TRANS64.TRYWAIT P0, [UR7], R2 ;  /* 0x00000002ff0075a7 */ /* 0x000ea40008001107 */
[----:B--2---:R-:W-:Y:S05]  /*4300*/  @!P0 BRA `(.L_x_89) ;  /* 0x0000005800b88947 */ /* 0x004fea0003800000 */
.L_x_186:
[----:B------:R-:W-:-:S04]  /*4310*/  UIADD3 UR9, UPT, UPT, UR22, 0x1, URZ ;  /* 0x0000000116097890 */ /* 0x000fc8000fffe0ff */
[----:B------:R-:W-:-:S04]  /*4320*/  UISETP.NE.AND UP1, UPT, UR9, 0x4, UPT ;  /* 0x000000040900788c */ /* 0x000fc8000bf25270 */
[----:B----4-:R-:W-:Y:S02]  /*4330*/  USEL UR10, URZ, 0x1, UP1 ;  /* 0x00000001ff0a7887 */ /* 0x010fe40008800000 */
[----:B------:R-:W-:-:S04]  /*4340*/  USEL UR9, UR9, URZ, UP1 ;  /* 0x000000ff09097287 */ /* 0x000fc80008800000 */
[----:B------:R-:W-:Y:S01]  /*4350*/  ULEA UR7, UR9, UR5, 0x3 ;  /* 0x0000000509077291 */ /* 0x000fe2000f8e18ff */
[----:B-1----:R-:W-:-:S04]  /*4360*/  LOP3.LUT R2, R9, UR10, RZ, 0x3c, !PT ;  /* 0x0000000a09027c12 */ /* 0x002fc8000f8e3cff */
[----:B------:R-:W-:-:S04]  /*4370*/  SHF.L.U32 R3, R2, 0x1f, RZ ;  /* 0x0000001f02037819 */ /* 0x000fc800000006ff */
[----:B------:R-:W1:Y:S02]  /*4380*/  SYNCS.PHASECHK.TRANS64.TRYWAIT P0, [UR7], R3 ;  /* 0x00000003ff0075a7 */ /* 0x000e640008001107 */
[----:B-1----:R-:W-:Y:S05]  /*4390*/  @!P0 BRA `(.L_x_90) ;  /* 0x0000005800ac8947 */ /* 0x002fea0003800000 */
.L_x_188:
        /* <DEDUP_REMOVED lines=9> */
.L_x_190:
[----:B------:R-:W-:-:S04]  /*4430*/  UIADD3 UR9, UPT, UPT, UR9, 0x1, URZ ;  /* 0x0000000109097890 */ /* 0x000fc8000fffe0ff */
[----:B------:R-:W-:-:S04]  /*4440*/  UISETP.NE.AND UP1, UPT, UR9, 0x4, UPT ;  /* 0x000000040900788c */ /* 0x000fc8000bf25270 */
[----:B------:R-:W-:Y:S02]  /*4450*/  USEL UR7, URZ, 0x1, UP1 ;  /* 0x00000001ff077887 */ /* 0x000fe40008800000 */
[----:B------:R-:W-:-:S04]  /*4460*/  USEL UR9, UR9, URZ, UP1 ;  /* 0x000000ff09097287 */ /* 0x000fc80008800000 */
[----:B------:R-:W-:Y:S01]  /*4470*/  ULEA UR9, UR9, UR5, 0x3 ;  /* 0x0000000509097291 */ /* 0x000fe2000f8e18ff */
[----:B------:R-:W-:-:S04]  /*4480*/  LOP3.LUT R2, R2, UR7, RZ, 0x3c, !PT ;  /* 0x0000000702027c12 */ /* 0x000fc8000f8e3cff */
[----:B------:R-:W-:Y:S01]  /*4490*/  SHF.L.U32 R2, R2, 0x1f, RZ ;  /* 0x0000001f02027819 */ /* 0x000fe200000006ff */
[----:B-1----:R-:W-:-:S04]  /*44a0*/  IMAD.U32 R0, RZ, RZ, UR9 ;  /* 0x00000009ff007e24 */ /* 0x002fc8000f8e00ff */
[----:B------:R1:W2:Y:S03]  /*44b0*/  SYNCS.PHASECHK.TRANS64.TRYWAIT P0, [R0+URZ], R2 ;  /* 0x00000002000075a7 */ /* 0x0002a600080011ff */
[----:B--2---:R-:W-:Y:S05]  /*44c0*/  @!P0 NANOSLEEP.SYNCS 0x989680 ;  /* 0x009896800000895d */ /* 0x004fea0003900000 */
[----:B------:R-:W2:Y:S02]  /*44d0*/  @!P0 SYNCS.PHASECHK.TRANS64 P0, [R0+URZ], R2 ;  /* 0x00000002000085a7 */ /* 0x000ea400080010ff */
[----:B--2---:R-:W-:Y:S05]  /*44e0*/  @P0 BRA `(.L_x_92) ;  /* 0x0000000000200947 */ /* 0x004fea0003800000 */
.L_x_93:
[----:B--2---:R2:W4:Y:S02]  /*44f0*/  SYNCS.PHASECHK.TRANS64.TRYWAIT P0, [R0+URZ], R2 ;  /* 0x00000002000075a7 */ /* 0x00452400080011ff */
[----:B----4-:R-:W-:Y:S05]  /*4500*/  @!P0 NANOSLEEP.SYNCS 0x989680 ;  /* 0x009896800000895d */ /* 0x010fea0003900000 */
[----:B------:R-:W4:Y:S02]  /*4510*/  @!P0 SYNCS.PHASECHK.TRANS64 P0, [R0+URZ], R2 ;  /* 0x00000002000085a7 */ /* 0x000f2400080010ff */
[----:B----4-:R-:W-:Y:S05]  /*4520*/  @!P0 BRA `(.L_x_93) ;  /* 0xfffffffc00f08947 */ /* 0x010fea000383ffff */
[----:B------:R-:W-:Y:S05]  /*4530*/  BRA `(.L_x_92) ;  /* 0x00000000000c7947 */ /* 0x000fea0003800000 */
.L_x_88:
[----:B------:R-:W-:-:S04]  /*4540*/  UIADD3 UR5, UPT, UPT, UR8, 0x1b0, URZ ;  /* 0x000001b008057890 */ /* 0x000fc8000fffe0ff */
[----:B------:R-:W-:-:S09]  /*4550*/  UPRMT UR5, UR4, 0x654, UR5 ;  /* 0x0000065404057896 */ /* 0x000fd20008000005 */
[----:B------:R-:W-:Y:S03]  /*4560*/  SYNCS.ARRIVE.TRANS64.RED.A1T0 RZ, [UR5], RZ ;  /* 0x000000ffffff79a7 */ /* 0x000fe60008100405 */
.L_x_92:
[----:B-12---:R-:W-:Y:S01]  /*4570*/  SHF.L.U32 R2, RZ, 0x1f, RZ ;  /* 0x0000001fff027819 */ /* 0x006fe200000006ff */
[----:B------:R-:W-:Y:S01]  /*4580*/  UIADD3 UR5, UPT, UPT, UR8, 0x1b0, URZ ;  /* 0x000001b008057890 */ /* 0x000fe2000fffe0ff */
[----:B------:R-:W-:Y:S02]  /*4590*/  PLOP3.LUT P0, PT, PT, PT, UP0, 0x80, 0x8 ;  /* 0x000000000008781c */ /* 0x000fe40003f0f008 */
[----:B------:R-:W1:Y:S02]  /*45a0*/  SYNCS.PHASECHK.TRANS64.TRYWAIT P1, [UR8+0x1b0], R2 ;  /* 0x0001b002ff0075a7 */ /* 0x000e640008021108 */
[----:B-1----:R-:W-:Y:S09]  /*45b0*/  @!P1 BRA `(.L_x_94) ;  /* 0x0000005800549947 */ /* 0x002ff20003800000 */
.L_x_192:
[----:B------:R-:W-:Y:S01]  /*45c0*/  @!UP0 UPRMT UR5, UR4, 0x654, UR5 ;  /* 0x0000065404058896 */ /* 0x000fe20008000005 */
[----:B------:R-:W-:Y:S02]  /*45d0*/  UMOV UR8, 0xffff ;  /* 0x0000ffff00087882 */ /* 0x000fe40000000000 */
[----:B------:R-:W-:-:S06]  /*45e0*/  UMOV UR4, 0x1 ;  /* 0x0000000100047882 */ /* 0x000fcc0000000000 */
[----:B------:R-:W-:Y:S01]  /*45f0*/  @!P0 SYNCS.ARRIVE.TRANS64.RED.A1T0 RZ, [UR5], RZ ;  /* 0x000000ffffff89a7 */ /* 0x000fe20008100405 */
[----:B------:R-:W-:Y:S01]  /*4600*/  NOP ;  /* 0x0000000000007918 */ /* 0x000fe20000000000 */
[----:B-1----:R-:W1:Y:S01]  /*4610*/  LDS R0, [UR6+0x14] ;  /* 0x00001406ff007984 */ /* 0x002e620008000800 */
[----:B------:R-:W-:-:S04]  /*4620*/  ULOP3.LUT UR5, UR24, 0xffff, URZ, 0xc0, !UPT ;  /* 0x0000ffff18057892 */ /* 0x000fc8000f8ec0ff */
[----:B------:R-:W-:-:S04]  /*4630*/  USHF.R.U32.HI UR5, URZ, 0x5, UR5 ;  /* 0x00000005ff057899 */ /* 0x000fc80008011605 */
[----:B------:R-:W-:Y:S02]  /*4640*/  USHF.L.U32 UR8, UR8, UR5, URZ ;  /* 0x0000000508087299 */ /* 0x000fe400080006ff */
[----:B------:R-:W-:-:S04]  /*4650*/  USHF.L.U32 UR4, UR4, UR5, URZ ;  /* 0x0000000504047299 */ /* 0x000fc800080006ff */
[----:B-1----:R-:W-:-:S04]  /*4660*/  LOP3.LUT R0, R0, UR8, RZ, 0xc0, !PT ;  /* 0x0000000800007c12 */ /* 0x002fc8000f8ec0ff */
[----:B------:R-:W-:-:S13]  /*4670*/  ISETP.NE.AND P0, PT, R0, UR8, PT ;  /* 0x0000000800007c0c */ /* 0x000fda000bf05270 */
[----:B------:R-:W-:Y:S05]  /*4680*/  @P0 BRA `(.L_x_95) ;  /* 0x0000000000580947 */ /* 0x000fea0003800000 */
[----:B------:R-:W1:Y:S02]  /*4690*/  LDS R0, [UR6+0x18] ;  /* 0x00001806ff007984 */ /* 0x000e640008000800 */
[----:B-1----:R-:W-:-:S04]  /*46a0*/  LOP3.LUT R0, R0, UR4, RZ, 0xc0, !PT ;  /* 0x0000000400007c12 */ /* 0x002fc8000f8ec0ff */
[----:B------:R-:W-:-:S13]  /*46b0*/  ISETP.NE.AND P0, PT, R0, UR4, PT ;  /* 0x0000000400007c0c */ /* 0x000fda000bf05270 */
[----:B------:R-:W-:Y:S05]  /*46c0*/  @P0 BRA `(.L_x_96) ;  /* 0x00000000003c0947 */ /* 0x000fea0003800000 */
[----:B------:R-:W1:Y:S01]  /*46d0*/  S2R R2, SR_LANEID ;  /* 0x0000000000027919 */ /* 0x000e620000000000 */
[----:B------:R-:W-:Y:S01]  /*46e0*/  ULOP3.LUT UR8, URZ, UR8, URZ, 0x33, !UPT ;  /* 0x00000008ff087292 */ /* 0x000fe2000f8e33ff */
[----:B------:R-:W-:Y:S02]  /*46f0*/  VOTEU.ANY UR7, UPT, PT ;  /* 0x0000000000077886 */ /* 0x000fe400038e0100 */
[----:B------:R-:W-:-:S03]  /*4700*/  UFLO.U32 UR7, UR7 ;  /* 0x00000007000772bd */ /* 0x000fc600080e0000 */
[----:B------:R-:W-:-:S04]  /*4710*/  IMAD.U32 R0, RZ, RZ, UR8 ;  /* 0x00000008ff007e24 */ /* 0x000fc8000f8e00ff */
[----:B------:R2:W3:Y:S02]  /*4720*/  REDUX UR5, R0 ;  /* 0x00000000000573c4 */ /* 0x0004e40000000000 */
[----:B------:R1:W-:Y:S02]  /*4730*/  UTCATOMSWS.AND URZ, UR8 ;  /* 0x0000000800ff79e3 */ /* 0x0003e40008000000 */
[----:B-1----:R-:W-:Y:S02]  /*4740*/  ISETP.EQ.U32.AND P0, PT, R2, UR7, PT ;  /* 0x0000000702007c0c */ /* 0x002fe4000bf02070 */
[----:B--2---:R-:W-:Y:S02]  /*4750*/  LOP3.LUT R0, RZ, UR4, RZ, 0x33, !PT ;  /* 0x00000004ff007c12 */ /* 0x004fe4000f8e33ff */
[----:B---3--:R-:W-:Y:S02]  /*4760*/  MOV R2, UR5 ;  /* 0x0000000500027c02 */ /* 0x008fe40008000f00 */
[----:B------:R-:W1:Y:S07]  /*4770*/  REDUX UR4, R0 ;  /* 0x00000000000473c4 */ /* 0x000e6e0000000000 */
[----:B------:R2:W-:Y:S01]  /*4780*/  @P0 ATOMS.AND RZ, [UR6+0x14], R2 ;  /* 0x00001402ffff098c */ /* 0x0005e2000a800006 */
[----:B-1----:R-:W-:-:S05]  /*4790*/  IMAD.U32 R0, RZ, RZ, UR4 ;  /* 0x00000004ff007e24 */ /* 0x002fca000f8e00ff */
[----:B------:R2:W-:Y:S01]  /*47a0*/  @P0 ATOMS.AND RZ, [UR6+0x18], R0 ;  /* 0x00001800ffff098c */ /* 0x0005e2000a800006 */
[----:B------:R-:W-:Y:S05]  /*47b0*/  BRA `(.L_x_97) ;  /* 0x0000000000147947 */ /* 0x000fea0003800000 */
.L_x_96:
[----:B------:R-:W-:Y:S02]  /*47c0*/  MOV R2, 0x47e0 ;  /* 0x000047e000027802 */ /* 0x000fe40000000f00 */
[----:B---345:R-:W-:Y:S05]  /*47d0*/  CALL.REL.NOINC `($__internal_0_$__cuda_sm10x_tcgen05_guardrail_trap_col_being_dealloced_not_returned_by_alloc) ;  /* 0x0000005800a87944 */ /* 0x038fea0003c00000 */
[----:B------:R-:W-:Y:S05]  /*47e0*/  BRA `(.L_x_97) ;  /* 0x0000000000087947 */ /* 0x000fea0003800000 */
.L_x_95:
[----:B------:R-:W-:Y:S02]  /*47f0*/  MOV R2, 0x4810 ;  /* 0x0000481000027802 */ /* 0x000fe40000000f00 */
[----:B---345:R-:W-:Y:S05]  /*4800*/  CALL.REL.NOINC `($__internal_2_$__cuda_sm10x_tcgen05_guardrail_trap_unallocated_columns_being_dealloced) ;  /* 0x0000005800b47944 */ /* 0x038fea0003c00000 */
.L_x_97:
[----:B------:R-:W-:Y:S01]  /*4810*/  NOP ;  /* 0x0000000000007918 */ /* 0x000fe20000000000 */
[----:B----4-:R-:W-:Y:S05]  /*4820*/  EXIT ;  /* 0x000000000000794d */ /* 0x010fea0003800000 */
.L_x_68:
[----:B------:R-:W-:-:S09]  /*4830*/  UISETP.NE.OR UP5, UPT, UR10, 0x3, UP5 ;  /* 0x000000030a00788c */ /* 0x000fd2000afa5670 */
[----:B------:R-:W-:Y:S05]  /*4840*/  BRA.U UP5, `(.L_x_98) ;  /* 0x0000000d053c7547 */ /* 0x000fea000b800000 */
[----:B------:R-:W1:Y:S01]  /*4850*/  LDC R0, c[0x0][0xb30] ;  /* 0x0002cc00ff007b82 */ /* 0x000e620000000800 */
[----:B------:R-:W2:Y:S01]  /*4860*/  LDCU.64 UR8, c[0x0][0x888] ;  /* 0x00011100ff0877ac */ /* 0x000ea20008000a00 */
[----:B------:R-:W-:Y:S02]  /*4870*/  HFMA2 R27, -RZ, RZ, 0, 0 ;  /* 0x00000000ff1b7431 */ /* 0x000fe400000001ff */
[----:B------:R-:W-:Y:S01]  /*4880*/  IMAD.MOV.U32 R29, RZ, RZ, 0x1 ;  /* 0x00000001ff1d7424 */ /* 0x000fe200078e00ff */
[----:B------:R-:W-:Y:S01]  /*4890*/  MOV R25, 0x2000 ;  /* 0x0000200000197802 */ /* 0x000fe20000000f00 */
[----:B------:R-:W3:Y:S01]  /*48a0*/  LDCU.64 UR4, c[0x0][0x890] ;  /* 0x00011200ff0477ac */ /* 0x000ee20008000a00 */
[----:B------:R-:W-:Y:S01]  /*48b0*/  IMAD.MOV.U32 R28, RZ, RZ, RZ ;  /* 0x000000ffff1c7224 */ /* 0x000fe200078e00ff */
[----:B------:R-:W4:Y:S01]  /*48c0*/  LDC R24, c[0x0][0x370] ;  /* 0x0000dc00ff187b82 */ /* 0x000f220000000800 */
[----:B------:R-:W-:Y:S01]  /*48d0*/  UMOV UR6, 0x400 ;  /* 0x0000040000067882 */ /* 0x000fe20000000000 */
[----:B------:R-:W-:-:S02]  /*48e0*/  UPLOP3.LUT UP1, UPT, UPT, UPT, UPT, 0x40, 0x4 ;  /* 0x000000000004789c */ /* 0x000fc40003f2e870 */
[----:B------:R-:W-:-:S04]  /*48f0*/  ULEA UR6, UR37, UR6, 0x18 ;  /* 0x0000000625067291 */ /* 0x000fc8000f8ec0ff */
[----:B------:R-:W4:Y:S01]  /*4900*/  LDC R3, c[0x0][0xb0c] ;  /* 0x0002c300ff037b82 */ /* 0x000f220000000800 */
[----:B------:R-:W-:Y:S02]  /*4910*/  UIADD3 UR13, UPT, UPT, UR6, 0x108, URZ ;  /* 0x00000108060d7890 */ /* 0x000fe4000fffe0ff */
[----:B--2---:R-:W-:Y:S02]  /*4920*/  UISETP.NE.U32.AND UP2, UPT, UR8, URZ, UPT ;  /* 0x000000ff0800728c */ /* 0x004fe4000bf45070 */
[----:B------:R-:W-:Y:S02]  /*4930*/  UIADD3 UR17, UPT, UPT, UR6, 0x100, URZ ;  /* 0x0000010006117890 */ /* 0x000fe4000fffe0ff */
[----:B---3--:R-:W-:Y:S01]  /*4940*/  UISETP.NE.U32.AND UP3, UPT, UR4, URZ, UPT ;  /* 0x000000ff0400728c */ /* 0x008fe2000bf65070 */
[----:B------:R-:W2:Y:S01]  /*4950*/  LDC R18, c[0x0][0xb20] ;  /* 0x0002c800ff127b82 */ /* 0x000ea20000000800 */
[----:B-1----:R-:W-:Y:S01]  /*4960*/  ISETP.NE.AND P1, PT, R0, 0x1, PT ;  /* 0x000000010000780c */ /* 0x002fe20003f25270 */
[----:B------:R-:W-:-:S02]  /*4970*/  UISETP.NE.AND.EX UP2, UPT, UR9, URZ, UPT, UP2 ;  /* 0x000000ff0900728c */ /* 0x000fc4000bf45320 */
[----:B------:R-:W-:Y:S02]  /*4980*/  UPRMT UR13, UR37, 0x654, UR13 ;  /* 0x00000654250d7896 */ /* 0x000fe4000800000d */
[----:B------:R-:W-:Y:S02]  /*4990*/  UISETP.NE.AND.EX UP3, UPT, UR5, URZ, UPT, UP3 ;  /* 0x000000ff0500728c */ /* 0x000fe4000bf65330 */
[----:B------:R-:W1:Y:S08]  /*49a0*/  LDC.64 R30, c[0x0][0x348] ;  /* 0x0000d200ff1e7b82 */ /* 0x000e700000000a00 */
[----:B------:R-:W3:Y:S08]  /*49b0*/  LDC.64 R16, c[0x0][0xb10] ;  /* 0x0002c400ff107b82 */ /* 0x000ef00000000a00 */
[----:B------:R-:W1:Y:S08]  /*49c0*/  LDC.64 R6, c[0x0][0xb18] ;  /* 0x0002c600ff067b82 */ /* 0x000e700000000a00 */
[----:B------:R-:W1:Y:S08]  /*49d0*/  LDC.64 R4, c[0x0][0xb28] ;  /* 0x0002ca00ff047b82 */ /* 0x000e700000000a00 */
[----:B--2-4-:R-:W1:Y:S02]  /*49e0*/  LDC R19, c[0x0][0x374] ;  /* 0x0000dd00ff137b82 */ /* 0x014e640000000800 */
.L_x_107:
[C---:B------:R-:W-:Y:S02]  /*49f0*/  LEA R0, R28.reuse, UR6, 0x3 ;  /* 0x000000061c007c11 */ /* 0x040fe4000f8e18ff */
[----:B------:R-:W-:Y:S02]  /*4a00*/  SHF.L.U32 R2, R27, 0x1f, RZ ;  /* 0x0000001f1b027819 */ /* 0x000fe400000006ff */
[----:B------:R-:W-:Y:S02]  /*4a10*/  LEA R20, R28, UR6, 0x4 ;  /* 0x000000061c147c11 */ /* 0x000fe4000f8e20ff */
[----:B--2---:R-:W2:Y:S02]  /*4a20*/  SYNCS.PHASECHK.TRANS64.TRYWAIT P0, [R0+URZ+0x130], R2 ;  /* 0x00013002000075a7 */ /* 0x004ea400080011ff */
[----:B--2---:R-:W-:Y:S05]  /*4a30*/  @!P0 BRA `(.L_x_99) ;  /* 0x00000054004c8947 */ /* 0x004fea0003800000 */
.L_x_193:
[----:B------:R-:W-:Y:S01]  /*4a40*/  ISETP.GE.AND P0, PT, R72, 0x1, PT ;  /* 0x000000014800780c */ /* 0x000fe20003f06270 */
[----:B------:R-:W4:Y:S01]  /*4a50*/  LDS.128 R20, [R20+0x1c0] ;  /* 0x0001c00014147984 */ /* 0x000f220000000c00 */
[----:B--2---:R-:W-:Y:S01]  /*4a60*/  VIADD R0, R0, 0x140 ;  /* 0x0000014000007836 */ /* 0x004fe20000000000 */
[----:B------:R-:W-:Y:S01]  /*4a70*/  @!PT LDS RZ, [RZ] ;  /* 0x00000000fffff984 */ /* 0x000fe20000000800 */
[----:B------:R-:W-:Y:S01]  /*4a80*/  @!PT LDS RZ, [RZ] ;  /* 0x00000000fffff984 */ /* 0x000fe20000000800 */
[----:B------:R-:W-:Y:S01]  /*4a90*/  @!PT LDS RZ, [RZ] ;  /* 0x00000000fffff984 */ /* 0x000fe20000000800 */
[----:B------:R-:W-:Y:S01]  /*4aa0*/  @!PT LDS RZ, [RZ] ;  /* 0x00000000fffff984 */ /* 0x000fe20000000800 */
[----:B------:R2:W-:Y:S06]  /*4ab0*/  MEMBAR.ALL.CTA ;  /* 0x0000000000007992 */ /* 0x0005ec0000008000 */
[----:B--2---:R-:W2:Y:S01]  /*4ac0*/  FENCE.VIEW.ASYNC.S ;  /* 0x00000000000073c6 */ /* 0x004ea20000000000 */
[----:B------:R-:W-:Y:S04]  /*4ad0*/  PRMT R0, RZ, 0x654, R0 ;  /* 0x00000654ff007816 */ /* 0x000fe80000000000 */
[----:B--2---:R2:W-:Y:S01]  /*4ae0*/  SYNCS.ARRIVE.TRANS64.RED.A1T0 RZ, [R0+URZ], RZ ;  /* 0x000000ff00ff79a7 */ /* 0x0045e200081004ff */
[----:B----4-:R-:W-:Y:S11]  /*4af0*/  LOP3.LUT P3, RZ, R22, 0x1, RZ, 0xc0, !PT ;  /* 0x0000000116ff7812 */ /* 0x010ff6000786c0ff */
[----:B------:R-:W-:Y:S02]  /*4b00*/  @!UPT UIADD3 URZ, UPT, UPT, URZ, URZ, URZ ;  /* 0x000000fffffff290 */ /* 0x000fe4000fffe0ff */
[----:B------:R-:W-:Y:S02]  /*4b10*/  @P3 MOV R11, R20 ;  /* 0x00000014000b3202 */ /* 0x000fe40000000f00 */
[----:B------:R-:W-:Y:S01]  /*4b20*/  @P3 LOP3.LUT R10, R21, 0xffff, RZ, 0xc0, !PT ;  /* 0x0000ffff150a3812 */ /* 0x000fe200078ec0ff */
[----:B--2---:R-:W-:Y:S06]  /*4b30*/  @!P0 BRA `(.L_x_100) ;  /* 0x0000000000a48947 */ /* 0x004fec0003800000 */
[-C--:B-1----:R-:W-:Y:S01]  /*4b40*/  IMAD.HI.U32 R0, R19, R7.reuse, RZ ;  /* 0x0000000713007227 */ /* 0x082fe200078e00ff */
[----:B------:R-:W-:Y:S02]  /*4b50*/  ISETP.NE.AND P0, PT, R6, 0x1, PT ;  /* 0x000000010600780c */ /* 0x000fe40003f05270 */
[----:B------:R-:W-:Y:S01]  /*4b60*/  ISETP.NE.AND P2, PT, R72, 0x1, PT ;  /* 0x000000014800780c */ /* 0x000fe20003f45270 */
[----:B---3--:R-:W-:Y:S01]  /*4b70*/  IMAD.HI.U32 R9, R24, R16, RZ ;  /* 0x0000001018097227 */ /* 0x008fe200078e00ff */
[----:B------:R-:W-:Y:S02]  /*4b80*/  SHF.R.U32.HI R0, RZ, R18, R0 ;  /* 0x00000012ff007219 */ /* 0x000fe40000011600 */
[----:B------:R-:W-:Y:S01]  /*4b90*/  ISETP.NE.AND P4, PT, R3, 0x1, PT ;  /* 0x000000010300780c */ /* 0x000fe20003f85270 */
[----:B------:R-:W-:Y:S01]  /*4ba0*/  IMAD.HI.U32 R13, R10, R7, RZ ;  /* 0x000000070a0d7227 */ /* 0x000fe200078e00ff */
[----:B------:R-:W-:Y:S02]  /*4bb0*/  SHF.R.U32.HI R9, RZ, R17, R9 ;  /* 0x00000011ff097219 */ /* 0x000fe40000011609 */
[----:B------:R-:W-:Y:S01]  /*4bc0*/  SEL R0, R19, R0, !P0 ;  /* 0x0000000013007207 */ /* 0x000fe20004000000 */
[----:B------:R-:W-:Y:S01]  /*4bd0*/  IMAD.HI.U32 R12, R11, R16, RZ ;  /* 0x000000100b0c7227 */ /* 0x000fe200078e00ff */
[----:B------:R-:W-:Y:S03]  /*4be0*/  SEL R9, R24, R9, !P4 ;  /* 0x0000000918097207 */ /* 0x000fe60006000000 */
[-C--:B------:R-:W-:Y:S01]  /*4bf0*/  IMAD.HI.U32 R8, R0, R4.reuse, RZ ;  /* 0x0000000400087227 */ /* 0x080fe200078e00ff */
[----:B------:R-:W-:Y:S03]  /*4c00*/  SHF.R.U32.HI R12, RZ, R17, R12 ;  /* 0x00000011ff0c7219 */ /* 0x000fe6000001160c */
[----:B------:R-:W-:Y:S01]  /*4c10*/  IMAD.HI.U32 R2, R9, R4, RZ ;  /* 0x0000000409027227 */ /* 0x000fe200078e00ff */
[-C--:B------:R-:W-:Y:S02]  /*4c20*/  @P2 SHF.R.U32.HI R0, RZ, R5.reuse, R8 ;  /* 0x00000005ff002219 */ /* 0x080fe40000011608 */
[----:B------:R-:W-:Y:S02]  /*4c30*/  SHF.R.U32.HI R8, RZ, R18, R13 ;  /* 0x00000012ff087219 */ /* 0x000fe4000001160d */
[----:B------:R-:W-:Y:S01]  /*4c40*/  @P2 SHF.R.U32.HI R9, RZ, R5, R2 ;  /* 0x00000005ff092219 */ /* 0x000fe20000011602 */
[----:B------:R-:W-:Y:S01]  /*4c50*/  IMAD R0, R72, R0, RZ ;  /* 0x0000000048007224 */ /* 0x000fe200078e02ff */
[----:B------:R-:W-:Y:S02]  /*4c60*/  SEL R8, R10, R8, !P0 ;  /* 0x000000080a087207 */ /* 0x000fe40004000000 */
[----:B------:R-:W-:Y:S01]  /*4c70*/  SEL R2, R11, R12, !P4 ;  /* 0x0000000c0b027207 */ /* 0x000fe20006000000 */
[----:B------:R-:W-:Y:S01]  /*4c80*/  IMAD R12, R72, R9, RZ ;  /* 0x00000009480c7224 */ /* 0x000fe200078e02ff */
[C---:B------:R-:W-:Y:S01]  /*4c90*/  ISETP.GE.AND P0, PT, R8.reuse, R0, PT ;  /* 0x000000000800720c */ /* 0x040fe20003f06270 */
[----:B------:R-:W-:Y:S03]  /*4ca0*/  IMAD.HI.U32 R0, R8, R4, RZ ;  /* 0x0000000408007227 */ /* 0x000fe600078e00ff */
[----:B------:R-:W-:Y:S02]  /*4cb0*/  ISETP.GE.OR P0, PT, R2, R12, P0 ;  /* 0x0000000c0200720c */ /* 0x000fe40000706670 */
[-C--:B------:R-:W-:Y:S04]  /*4cc0*/  SHF.R.U32.HI R0, RZ, R5.reuse, R0 ;  /* 0x00000005ff007219 */ /* 0x080fe80000011600 */
[----:B------:R-:W-:Y:S05]  /*4cd0*/  SEL R13, R8, R0, !P2 ;  /* 0x00000000080d7207 */ /* 0x000fea0005000000 */
[----:B------:R-:W-:Y:S02]  /*4ce0*/  IMAD.MOV R12, RZ, RZ, -R13 ;  /* 0x000000ffff0c7224 */ /* 0x000fe400078e0a0d */
[----:B------:R-:W-:Y:S04]  /*4cf0*/  @!P0 IMAD.HI.U32 R0, R2, R4, RZ ;  /* 0x0000000402008227 */ /* 0x000fe800078e00ff */
[----:B------:R-:W-:Y:S01]  /*4d00*/  IMAD R12, R72, R12, R8 ;  /* 0x0000000c480c7224 */ /* 0x000fe200078e0208 */
[----:B------:R-:W-:Y:S04]  /*4d10*/  @!P0 SHF.R.U32.HI R0, RZ, R5, R0 ;  /* 0x00000005ff008219 */ /* 0x000fe80000011600 */
[----:B------:R-:W-:Y:S04]  /*4d20*/  @!P0 SEL R0, R2, R0, !P2 ;  /* 0x0000000002008207 */ /* 0x000fe80005000000 */
[----:B------:R-:W-:Y:S01]  /*4d30*/  @!P0 IADD3 R13, PT, PT, R13, -R0, RZ ;  /* 0x800000000d0d8210 */ /* 0x000fe20007ffe0ff */
[----:B------:R-:W-:Y:S01]  /*4d40*/  @!P0 IMAD R0, R9, R12, R0 ;  /* 0x0000000c09008224 */ /* 0x000fe200078e0200 */
[----:B------:R-:W-:Y:S01]  /*4d50*/  IADD3 R9, PT, PT, -R8, RZ, RZ ;  /* 0x000000ff08097210 */ /* 0x000fe20007ffe1ff */
[--C-:B------:R-:W-:Y:S02]  /*4d60*/  IMAD.MOV R12, RZ, RZ, -R2.reuse ;  /* 0x000000ffff0c7224 */ /* 0x100fe400078e0a02 */
[----:B------:R-:W-:Y:S02]  /*4d70*/  @!P0 IMAD R8, R13, R72, R2 ;  /* 0x000000480d088224 */ /* 0x000fe400078e0202 */
[----:B------:R-:W-:Y:S02]  /*4d80*/  @!P0 IMAD.MOV.U32 R2, RZ, RZ, R0 ;  /* 0x000000ffff028224 */ /* 0x000fe400078e0000 */
[----:B------:R-:W-:Y:S02]  /*4d90*/  IMAD R11, R3, R12, R11 ;  /* 0x0000000c030b7224 */ /* 0x000fe400078e020b */
[----:B------:R-:W-:Y:S02]  /*4da0*/  IMAD R10, R6, R9, R10 ;  /* 0x00000009060a7224 */ /* 0x000fe400078e020a */
[----:B------:R-:W-:Y:S02]  /*4db0*/  IMAD R11, R2, R3, R11 ;  /* 0x00000003020b7224 */ /* 0x000fe400078e020b */
[----:B------:R-:W-:Y:S02]  /*4dc0*/  IMAD R10, R8, R6, R10 ;  /* 0x00000006080a7224 */ /* 0x000fe400078e020a */
.L_x_100:
[----:B------:R-:W-:Y:S05]  /*4dd0*/  BRA.U UP1, `(.L_x_101) ;  /* 0x0000000101107547 */ /* 0x000fea000b800000 */
[----:B------:R-:W-:Y:S04]  /*4de0*/  MOV R2, UR7 ;  /* 0x0000000700027c02 */ /* 0x000fe80008000f00 */
[----:B------:R-:W-:Y:S04]  /*4df0*/  SHF.L.U32 R2, R2, 0x1f, RZ ;  /* 0x0000001f02027819 */ /* 0x000fe800000006ff */
[----:B------:R-:W2:Y:S02]  /*4e00*/  SYNCS.PHASECHK.TRANS64.TRYWAIT P0, [UR6+0x128], R2 ;  /* 0x00012802ff0075a7 */ /* 0x000ea40008001106 */
[----:B--2---:R-:W-:Y:S05]  /*4e10*/  @!P0 BRA `(.L_x_102) ;  /* 0x0000005000688947 */ /* 0x004fea0003800000 */
.L_x_101:
[----:B------:R-:W-:Y:S02]  /*4e20*/  R2UR UR19, R14 ;  /* 0x000000000e1372ca */ /* 0x000fe400000e0000 */
[----:B------:R-:W-:Y:S02]  /*4e30*/  R2UR UR18, R15 ;  /* 0x000000000f1272ca */ /* 0x000fe400000e0000 */
[----:B------:R-:W-:Y:S02]  /*4e40*/  ISETP.NE.U32.AND P2, PT, RZ, UR4, PT ;  /* 0x00000004ff007c0c */ /* 0x000fe4000bf45070 */
[----:B------:R-:W-:Y:S02]  /*4e50*/  SHF.L.U32 R14, R29, 0x1f, RZ ;  /* 0x0000001f1d0e7819 */ /* 0x000fe400000006ff */
[----:B------:R-:W-:Y:S05]  /*4e60*/  ISETP.NE.AND.EX P2, PT, RZ, UR5, PT, P2 ;  /* 0x00000005ff007c0c */ /* 0x000fea000bf45320 */
[----:B------:R-:W-:Y:S02]  /*4e70*/  USHF.L.U32 UR19, UR19, 0x7, URZ ;  /* 0x0000000713137899 */ /* 0x000fe400080006ff */
[----:B------:R-:W-:Y:S01]  /*4e80*/  USHF.L.U32 UR18, UR18, 0x7, URZ ;  /* 0x0000000712127899 */ /* 0x000fe200080006ff */
[----:B------:R-:W-:Y:S11]  /*4e90*/  BRA.U !UP3, `(.L_x_103) ;  /* 0x000000010b347547 */ /* 0x000ff6000b800000 */
[----:B------:R-:W-:Y:S01]  /*4ea0*/  UPLOP3.LUT UP0, UPT, UPT, UPT, UP2, 0x80, 0x8 ;  /* 0x000000000008789c */ /* 0x000fe20003f0f020 */
[----:B--2---:R-:W-:Y:S02]  /*4eb0*/  HFMA2 R0, -RZ, RZ, 0, 5.9604644775390625e-08 ;  /* 0x00000001ff007431 */ /* 0x004fe400000001ff */
[----:B------:R-:W-:Y:S03]  /*4ec0*/  IMAD.MOV.U32 R170, RZ, RZ, 0x1 ;  /* 0x00000001ffaa7424 */ /* 0x000fe600078e00ff */
[----:B------:R-:W-:Y:S05]  /*4ed0*/  PLOP3.LUT P0, PT, PT, PT, UP0, 0x80, 0x8 ;  /* 0x000000000008781c */ /* 0x000fea0003f0f008 */
[----:B------:R-:W2:Y:S01]  /*4ee0*/  @UP0 LDCU.64 UR10, c[0x0][0x888] ;  /* 0x00011100ff0a07ac */ /* 0x000ea20008000a00 */
[----:B------:R-:W-:Y:S07]  /*4ef0*/  @UP0 UIMAD UR8, UR36, UR4, URZ ;  /* 0x00000004240802a4 */ /* 0x000fee000f8e02ff */
[----:B------:R-:W-:Y:S01]  /*4f00*/  @!P0 PRMT R170, R0, 0x7610, R170 ;  /* 0x0000761000aa8816 */ /* 0x000fe200000000aa */
[----:B--2---:R-:W-:Y:S03]  /*4f10*/  @UP0 UIMAD.WIDE UR10, UR8, 0x4, UR10 ;  /* 0x00000004080a08a5 */ /* 0x004fe6000f8e020a */
[----:B------:R-:W2:Y:S03]  /*4f20*/  @!UP0 LDCU UR8, c[0x0][0x880] ;  /* 0x00011000ff0887ac */ /* 0x000ea60008000800 */
[----:B------:R-:W-:Y:S01]  /*4f30*/  IMAD.U32 R8, RZ, RZ, UR10 ;  /* 0x0000000aff087e24 */ /* 0x000fe2000f8e00ff */
[----:B------:R-:W-:Y:S05]  /*4f40*/  MOV R9, UR11 ;  /* 0x0000000b00097c02 */ /* 0x000fea0008000f00 */
[----:B-----5:R4:W5:Y:S02]  /*4f50*/  @P0 LDG.E R79, desc[UR46][R8.64] ;  /* 0x0000002e084f0981 */ /* 0x020964000c1e1900 */
[----:B--2-4-:R-:W-:Y:S07]  /*4f60*/  @!P0 IMAD.U32 R79, RZ, RZ, UR8 ;  /* 0x00000008ff4f8e24 */ /* 0x014fee000f8e00ff */
.L_x_103:
[----:B-----5:R-:W-:Y:S01]  /*4f70*/  @!P2 FSETP.EQ.AND P0, PT, R79, RZ, PT ;  /* 0x000000ff4f00a20b */ /* 0x020fe20003f02000 */
[----:B------:R-:W-:Y:S01]  /*4f80*/  @!UPT UIADD3 URZ, UPT, UPT, URZ, URZ, URZ ;  /* 0x000000fffffff290 */ /* 0x000fe2000fffe0ff */
[----:B------:R-:W-:Y:S11]  /*4f90*/  @!P2 BRA `(.L_x_104) ;  /* 0x000000000014a947 */ /* 0x000ff60003800000 */
[----:B------:R-:W-:Y:S02]  /*4fa0*/  LOP3.LUT P2, RZ, R170, 0xff, RZ, 0xc0, !PT ;  /* 0x000000ffaaff7812 */ /* 0x000fe4000784c0ff */
[----:B------:R-:W-:Y:S04]  /*4fb0*/  PLOP3.LUT P0, PT, PT, PT, UP0, 0x80, 0x8 ;  /* 0x000000000008781c */ /* 0x000fe80003f0f008 */
[----:B------:R-:W-:Y:S07]  /*4fc0*/  PLOP3.LUT P0, PT, P0, PT, PT, 0x8, 0x80 ;  /* 0x000000000080781c */ /* 0x000fee000070e170 */
[----:B------:R-:W-:Y:S11]  /*4fd0*/  @P2 FSETP.EQ.AND P0, PT, R79, RZ, PT ;  /* 0x000000ff4f00220b */ /* 0x000ff60003f02000 */
[----:B------:R-:W-:Y:S02]  /*4fe0*/  @!UPT UIADD3 URZ, UPT, UPT, URZ, URZ, URZ ;  /* 0x000000fffffff290 */ /* 0x000fe4000fffe0ff */
.L_x_104:
[----:B------:R-:W4:Y:S01]  /*4ff0*/  SYNCS.PHASECHK.TRANS64.TRYWAIT P2, [UR6+0x110], R14 ;  /* 0x0001100eff0075a7 */ /* 0x000f220008041106 */
[----:B------:R-:W-:Y:S04]  /*5000*/  ELECT P4, URZ, PT ;  /* 0x0000000000ff782f */ /* 0x000fe80003880000 */
[----:B------:R-:W-:Y:S11]  /*5010*/  PLOP3.LUT P4, PT, P0, P4, PT, 0xf2, 0x2f ;  /* 0x00000000002f781c */ /* 0x000ff60000789e72 */
[----:B------:R-:W-:Y:S02]  /*5020*/  @!UPT UIADD3 URZ, UPT, UPT, URZ, URZ, URZ ;  /* 0x000000fffffff290 */ /* 0x000fe4000fffe0ff */
[----:B-1----:R-:W-:Y:S05]  /*5030*/  @!P4 IADD3 R8, P0, PT, R30, 0x580, RZ ;  /* 0x000005801e08c810 */ /* 0x002fea0007f1e0ff */
[----:B--2---:R-:W-:Y:S01]  /*5040*/  @!P4 IMAD.X R2, RZ, RZ, R31, P0 ;  /* 0x000000ffff02c224 */ /* 0x004fe200000e061f */
[----:B----4-:R-:W-:Y:S07]  /*5050*/  @!P2 BRA `(.L_x_105) ;  /* 0x0000004c00f0a947 */ /* 0x010fee0003800000 */
.L_x_196:
[----:B------:R-:W2:Y:S01]  /*5060*/  LDC.64 R12, c[0x0][0xb18] ;  /* 0x0002c600ff0c7b82 */ /* 0x000ea20000000a00 */
[----:B------:R-:W-:Y:S01]  /*5070*/  @!P4 R2UR UR8, R2 ;  /* 0x000000000208c2ca */ /* 0x000fe200000e0000 */
[----:B------:R-:W-:Y:S01]  /*5080*/  VOTEU.ALL UP1, P4 ;  /* 0x0000000000ff7886 */ /* 0x000fe20002020000 */
[----:B------:R-:W-:Y:S01]  /*5090*/  @!P4 R2UR UR9, R8 ;  /* 0x000000000809c2ca */ /* 0x000fe200000e0000 */
[----:B-1----:R-:W-:Y:S01]  /*50a0*/  @!P4 IMAD.MOV.U32 R0, RZ, RZ, 0x2000 ;  /* 0x00002000ff00c424 */ /* 0x002fe200078e00ff */
[----:B------:R-:W-:Y:S03]  /*50b0*/  UMOV UR10, 0x0 ;  /* 0x00000000000a7882 */ /* 0x000fe60000000000 */
[----:B------:R-:W1:Y:S01]  /*50c0*/  @!P1 LDC R2, c[0x0][0xb0c] ;  /* 0x0002c300ff029b82 */ /* 0x000e620000000800 */
[----:B------:R-:W-:Y:S01]  /*50d0*/  @!UP1 UIADD3 UR16, UPT, UPT, UR6, 0x200, URZ ;  /* 0x0000020006109890 */ /* 0x000fe2000fffe0ff */
[----:B------:R-:W-:Y:S01]  /*50e0*/  @P3 SHF.R.U32.HI R26, RZ, 0x10, R21 ;  /* 0x00000010ff1a3819 */ /* 0x000fe20000011615 */
[----:B------:R-:W-:Y:S01]  /*50f0*/  VOTEU.ALL UP1, P4 ;  /* 0x0000000000ff7886 */ /* 0x000fe20002020000 */
[----:B------:R-:W-:Y:S01]  /*5100*/  UMOV UR11, 0x10000000 ;  /* 0x10000000000b7882 */ /* 0x000fe20000000000 */
[----:B------:R-:W-:Y:S01]  /*5110*/  UMOV UR20, UR36 ;  /* 0x0000002400147c82 */ /* 0x000fe20008000000 */
[----:B------:R-:W-:Y:S02]  /*5120*/  VIADD R28, R28, 0x1 ;  /* 0x000000011c1c7836 */ /* 0x000fe40000000000 */
[----:B------:R-:W-:Y:S01]  /*5130*/  IMAD.U32 R9, RZ, RZ, UR8 ;  /* 0x00000008ff097e24 */ /* 0x000fe2000f8e00ff */
[----:B------:R-:W-:Y:S01]  /*5140*/  UPRMT UR8, UR37, 0x654, UR17 ;  /* 0x0000065425087896 */ /* 0x000fe20008000011 */
[----:B------:R-:W-:Y:S03]  /*5150*/  IMAD.U32 R8, RZ, RZ, UR9 ;  /* 0x00000009ff087e24 */ /* 0x000fe6000f8e00ff */
[----:B------:R-:W-:Y:S02]  /*5160*/  @!P4 R2UR UR15, R9 ;  /* 0x00000000090fc2ca */ /* 0x000fe400000e0000 */
[----:B------:R-:W-:Y:S02]  /*5170*/  @!P4 R2UR UR14, R8 ;  /* 0x00000000080ec2ca */ /* 0x000fe400000e0000 */
[----:B------:R-:W4:Y:S11]  /*5180*/  LDC.64 R8, c[0x0][0xb10] ;  /* 0x0002c400ff087b82 */ /* 0x000f360000000a00 */
[----:B------:R1:W-:Y:S01]  /*5190*/  @!UP1 UTMALDG.3D [UR16], [UR14], desc[UR10] ;  /* 0x00000a100e0095b4 */ /* 0x0003e20008011000 */
[----:B------:R5:W-:Y:S01]  /*51a0*/  @!P4 SYNCS.ARRIVE.TRANS64.RED.A0TR RZ, [UR6+0x100], R0 ;  /* 0x00010000ffffc9a7 */ /* 0x000be20008300406 */
[C---:B----4-:R-:W-:Y:S01]  /*51b0*/  @!P1 IMAD.HI.U32 R8, R11.reuse, R8, RZ ;  /* 0x000000080b089227 */ /* 0x050fe200078e00ff */
[----:B--2---:R-:W-:Y:S02]  /*51c0*/  @!P1 ISETP.NE.AND P0, PT, R12, 0x1, PT ;  /* 0x000000010c00980c */ /* 0x004fe40003f05270 */
[----:B-1----:R-:W-:Y:S01]  /*51d0*/  @!P1 ISETP.NE.AND P2, PT, R2, 0x1, PT ;  /* 0x000000010200980c */ /* 0x002fe20003f45270 */
[----:B------:R-:W-:Y:S01]  /*51e0*/  SYNCS.ARRIVE.TRANS64.RED.A1T0 RZ, [UR8], RZ ;  /* 0x000000ffffff79a7 */ /* 0x000fe20008100408 */
[C---:B------:R-:W-:Y:S01]  /*51f0*/  @!P1 IMAD.HI.U32 R13, R10.reuse, R13, RZ ;  /* 0x0000000d0a0d9227 */ /* 0x040fe200078e00ff */
[----:B------:R-:W-:Y:S04]  /*5200*/  @!P1 SHF.R.U32.HI R8, RZ, R9, R8 ;  /* 0x00000009ff089219 */ /* 0x000fe80000011608 */
[----:B------:R-:W-:Y:S01]  /*5210*/  @!P1 SEL R8, R11, R8, !P2 ;  /* 0x000000080b089207 */ /* 0x000fe20005000000 */
[----:B------:R-:W1:Y:S01]  /*5220*/  SYNCS.PHASECHK.TRANS64.TRYWAIT P5, [UR6+0x118], R14 ;  /* 0x0001180eff0075a7 */ /* 0x000e6200080a1106 */
[----:B-----5:R-:W2:Y:S02]  /*5230*/  @!P1 LDC R0, c[0x0][0xb20] ;  /* 0x0002c800ff009b82 */ /* 0x020ea40000000800 */
[----:B--2---:R-:W-:Y:S04]  /*5240*/  @!P1 SHF.R.U32.HI R0, RZ, R0, R13 ;  /* 0x00000000ff009219 */ /* 0x004fe8000001160d */
[----:B------:R-:W-:Y:S05]  /*5250*/  @!P1 SEL R9, R10, R0, !P0 ;  /* 0x000000000a099207 */ /* 0x000fea0004000000 */
[----:B------:R-:W-:Y:S02]  /*5260*/  @!P1 IMAD.IADD R0, R9, 0x1, -R8 ;  /* 0x0000000109009824 */ /* 0x000fe400078e0a08 */
[----:B------:R-:W-:Y:S02]  /*5270*/  @!P1 IMAD.IADD R8, R8, 0x1, -R9 ;  /* 0x0000000108089824 */ /* 0x000fe400078e0a09 */
[----:B------:R-:W-:Y:S02]  /*5280*/  @!P1 IMAD R11, R0, R2, R11 ;  /* 0x00000002000b9224 */ /* 0x000fe400078e020b */
[----:B------:R-:W-:Y:S01]  /*5290*/  @!P1 IMAD R10, R8, R12, R10 ;  /* 0x0000000c080a9224 */ /* 0x000fe200078e020a */
[----:B-1----:R-:W-:Y:S06]  /*52a0*/  @!P5 BRA `(.L_x_106) ;  /* 0x0000004c0074d947 */ /* 0x002fec0003800000 */
.L_x_198:
[----:B------:R-:W-:Y:S01]  /*52b0*/  @!P4 IADD3 R2, P0, PT, R30, 0x580, RZ ;  /* 0x000005801e02c810 */ /* 0x000fe20007f1e0ff */
[----:B------:R-:W-:Y:S01]  /*52c0*/  VOTEU.ALL UP1, P4 ;  /* 0x0000000000ff7886 */ /* 0x000fe20002020000 */
[----:B------:R-:W-:Y:S01]  /*52d0*/  UMOV UR20, 0x0 ;  /* 0x0000000000147882 */ /* 0x000fe20000000000 */
[----:B------:R-:W-:Y:S01]  /*52e0*/  UMOV UR21, 0x10000000 ;  /* 0x1000000000157882 */ /* 0x000fe20000000000 */
[----:B------:R-:W-:Y:S01]  /*52f0*/  @!P4 R2UR UR9, R2 ;  /* 0x000000000209c2ca */ /* 0x000fe200000e0000 */
[----:B-1----:R-:W-:Y:S01]  /*5300*/  @!P4 IMAD.X R0, RZ, RZ, R31, P0 ;  /* 0x000000ffff00c224 */ /* 0x002fe200000e061f */
[----:B------:R-:W-:Y:S01]  /*5310*/  @!UP1 UIADD3 UR10, UPT, UPT, UR18, 0x40, URZ ;  /* 0x00000040120a9890 */ /* 0x000fe2000fffe0ff */
[----:B------:R-:W-:Y:S01]  /*5320*/  ISETP.NE.AND P0, PT, R28, 0x2, PT ;  /* 0x000000021c00780c */ /* 0x000fe20003f05270 */
[----:B------:R-:W-:Y:S01]  /*5330*/  UMOV UR11, UR19 ;  /* 0x00000013000b7c82 */ /* 0x000fe20008000000 */
[----:B------:R-:W-:Y:S01]  /*5340*/  UMOV UR12, UR36 ;  /* 0x00000024000c7c82 */ /* 0x000fe20008000000 */
[----:B------:R-:W-:Y:S01]  /*5350*/  @!P4 R2UR UR8, R0 ;  /* 0x000000000008c2ca */ /* 0x000fe200000e0000 */
[----:B------:R-:W-:Y:S01]  /*5360*/  IMAD.IADD R15, R10, 0x1, R168 ;  /* 0x000000010a0f7824 */ /* 0x000fe200078e02a8 */
[----:B------:R-:W-:Y:S01]  /*5370*/  @P3 R2UR UR36, R26 ;  /* 0x000000001a2432ca */ /* 0x000fe200000e0000 */
[----:B------:R-:W-:Y:S01]  /*5380*/  IMAD.IADD R14, R11, 0x1, R169 ;  /* 0x000000010b0e7824 */ /* 0x000fe200078e02a9 */
[----:B------:R-:W-:Y:S02]  /*5390*/  SEL R0, RZ, 0x1, P0 ;  /* 0x00000001ff007807 */ /* 0x000fe40000000000 */
[----:B------:R-:W-:Y:S01]  /*53a0*/  LOP3.LUT R29, R29, 0x1, RZ, 0x3c, !PT ;  /* 0x000000011d1d7812 */ /* 0x000fe200078e3cff */
[----:B------:R-:W-:Y:S01]  /*53b0*/  IMAD.U32 R8, RZ, RZ, UR9 ;  /* 0x00000009ff087e24 */ /* 0x000fe2000f8e00ff */
[----:B------:R-:W-:Y:S01]  /*53c0*/  @!UP1 UIADD3 UR9, UPT, UPT, UR6, 0x108, URZ ;  /* 0x0000010806099890 */ /* 0x000fe2000fffe0ff */
[----:B------:R-:W-:Y:S02]  /*53d0*/  LOP3.LUT R27, R27, R0, RZ, 0x3c, !PT ;  /* 0x000000001b1b7212 */ /* 0x000fe400078e3cff */
[----:B------:R-:W-:Y:S02]  /*53e0*/  SEL R28, R28, RZ, P0 ;  /* 0x000000ff1c1c7207 */ /* 0x000fe40000000000 */
[----:B------:R-:W-:Y:S01]  /*53f0*/  IMAD.U32 R9, RZ, RZ, UR8 ;  /* 0x00000008ff097e24 */ /* 0x000fe2000f8e00ff */
[----:B------:R-:W-:Y:S01]  /*5400*/  @!P4 R2UR UR14, R8 ;  /* 0x00000000080ec2ca */ /* 0x000fe200000e0000 */
[----:B------:R-:W-:Y:S01]  /*5410*/  @!UP1 UIADD3 UR8, UPT, UPT, UR6, 0x2200, URZ ;  /* 0x0000220006089890 */ /* 0x000fe2000fffe0ff */
[----:B------:R-:W-:Y:S02]  /*5420*/  VOTEU.ALL UP1, P4 ;  /* 0x0000000000ff7886 */ /* 0x000fe40002020000 */
[----:B------:R-:W-:Y:S11]  /*5430*/  @!P4 R2UR UR15, R9 ;  /* 0x00000000090fc2ca */ /* 0x000ff600000e0000 */
[----:B------:R-:W-:Y:S02]  /*5440*/  @!UPT UIADD3 URZ, UPT, UPT, URZ, URZ, URZ ;  /* 0x000000fffffff290 */ /* 0x000fe4000fffe0ff */
[----:B------:R2:W-:Y:S01]  /*5450*/  @!UP1 UTMALDG.3D [UR8], [UR14], desc[UR20] ;  /* 0x000014080e0095b4 */ /* 0x0005e20008011000 */
[----:B------:R2:W-:Y:S01]  /*5460*/  @!P4 SYNCS.ARRIVE.TRANS64.RED.A0TR RZ, [UR6+0x108], R25 ;  /* 0x00010819ffffc9a7 */ /* 0x0005e20008300406 */
[----:B------:R-:W-:Y:S01]  /*5470*/  UPLOP3.LUT UP1, UPT, UPT, UPT, UPT, 0x80, 0x8 ;  /* 0x000000000008789c */ /* 0x000fe20003f2f070 */
[----:B------:R-:W-:Y:S01]  /*5480*/  SYNCS.ARRIVE.TRANS64.RED.A1T0 RZ, [UR13], RZ ;  /* 0x000000ffffff79a7 */ /* 0x000fe2000810040d */
[----:B------:R-:W-:Y:S09]  /*5490*/  @P3 BRA `(.L_x_107) ;  /* 0xfffffff400543947 */ /* 0x000ff2000383ffff */
[----:B------:R-:W-:-:S04]  /*54a0*/  SHF.L.U32 R2, R29, 0x1f, RZ ;  /* 0x0000001f1d027819 */ /* 0x000fc800000006ff */
[----:B------:R-:W1:Y:S02]  /*54b0*/  SYNCS.PHASECHK.TRANS64.TRYWAIT P0, [UR6+0x110], R2 ;  /* 0x00011002ff0075a7 */ /* 0x000e640008001106 */
[----:B-1----:R-:W-:Y:S05]  /*54c0*/  @!P0 BRA `(.L_x_108) ;  /* 0x0000004c00048947 */ /* 0x002fea0003800000 */
.L_x_200:
[----:B-1----:R-:W-:-:S07]  /*54d0*/  MOV R0, UR6 ;  /* 0x0000000600007c02 */ /* 0x002fce0008000f00 */
.L_x_109:
[----:B-1----:R-:W-:-:S04]  /*54e0*/  SHF.L.U32 R2, R29, 0x1f, RZ ;  /* 0x0000001f1d027819 */ /* 0x002fc800000006ff */
[----:B------:R1:W4:Y:S03]  /*54f0*/  SYNCS.PHASECHK.TRANS64.TRYWAIT P0, [R0+URZ+0x118], R2 ;  /* 0x00011802000075a7 */ /* 0x00032600080011ff */
[----:B----4-:R-:W-:Y:S05]  /*5500*/  @!P0 NANOSLEEP.SYNCS 0x989680 ;  /* 0x009896800000895d */ /* 0x010fea0003900000 */
[----:B------:R-:W4:Y:S02]  /*5510*/  @!P0 SYNCS.PHASECHK.TRANS64 P0, [R0+URZ+0x118], R2 ;  /* 0x00011802000085a7 */ /* 0x000f2400080010ff */
[----:B--2-4-:R-:W-:Y:S05]  /*5520*/  @P0 EXIT ;  /* 0x000000000000094d */ /* 0x014fea0003800000 */
[----:B------:R-:W-:Y:S05]  /*5530*/  BRA `(.L_x_109) ;  /* 0xfffffffc00e87947 */ /* 0x000fea000383ffff */
.L_x_98:
[----:B------:R-:W-:-:S06]  /*5540*/  UISETP.GE.AND UP1, UPT, UR10, 0x4, UPT ;  /* 0x000000040a00788c */ /* 0x000fcc000bf26270 */
[----:B------:R-:W-:-:S13]  /*5550*/  PLOP3.LUT P0, PT, PT, PT, UP1, 0x80, 0x8 ;  /* 0x000000000008781c */ /* 0x000fda0003f0f018 */
[----:B------:R-:W-:Y:S05]  /*5560*/  @!P0 EXIT ;  /* 0x000000000000894d */ /* 0x000fea0003800000 */
[----:B------:R-:W-:Y:S01]  /*5570*/  BAR.SYNC.DEFER_BLOCKING 0x6, 0xa0 ;  /* 0x0182800000007b1d */ /* 0x000fe20000010000 */
[----:B------:R-:W-:Y:S01]  /*5580*/  IMAD.SHL.U32 R2, R187, 0x40, RZ ;  /* 0x00000040bb027824 */ /* 0x000fe200078e00ff */
[----:B------:R-:W-:Y:S01]  /*5590*/  LOP3.LUT R185, R9, 0x60, R187, 0xf8, !PT ;  /* 0x0000006009b97812 */ /* 0x000fe200078ef8bb */
[C---:B------:R-:W-:Y:S01]  /*55a0*/  IMAD.SHL.U32 R171, R187.reuse, 0x8, RZ ;  /* 0x00000008bbab7824 */ /* 0x040fe200078e00ff */
[C---:B------:R-:W-:Y:S01]  /*55b0*/  LOP3.LUT R190, R187.reuse, 0x60, RZ, 0xc0, !PT ;  /* 0x00000060bbbe7812 */ /* 0x040fe200078ec0ff */
[C---:B------:R-:W-:Y:S01]  /*55c0*/  IMAD.U32 R156, R187.reuse, 0x10000, RZ ;  /* 0x00010000bb9c7824 */ /* 0x040fe200078e00ff */
[----:B------:R-:W-:Y:S02]  /*55d0*/  UMOV UR49, 0x400 ;  /* 0x0000040000317882 */ /* 0x000fe40000000000 */
[----:B------:R-:W1:Y:S01]  /*55e0*/  LDC R178, c[0x0][0x370] ;  /* 0x0000dc00ffb27b82 */ /* 0x000e620000000800 */
[----:B------:R-:W-:Y:S01]  /*55f0*/  ULEA UR49, UR37, UR49, 0x18 ;  /* 0x0000003125317291 */ /* 0x000fe2000f8ec0ff */
[----:B------:R-:W-:Y:S01]  /*5600*/  LOP3.LUT R3, R2, 0x180, RZ, 0xc0, !PT ;  /* 0x0000018002037812 */ /* 0x000fe200078ec0ff */
[----:B------:R-:W-:Y:S01]  /*5610*/  IMAD.MOV.U32 R139, RZ, RZ, RZ ;  /* 0x000000ffff8b7224 */ /* 0x000fe200078e00ff */
[----:B------:R-:W-:Y:S01]  /*5620*/  LOP3.LUT R188, R187, 0x2, RZ, 0xc0, !PT ;  /* 0x00000002bbbc7812 */ /* 0x000fe200078ec0ff */
[----:B------:R-:W-:Y:S01]  /*5630*/  UIADD3 UR4, UPT, UPT, UR49, 0x4200, URZ ;  /* 0x0000420031047890 */ /* 0x000fe2000fffe0ff */
[----:B------:R-:W-:-:S02]  /*5640*/  LOP3.LUT R171, R3, 0x30, R171, 0xf8, !PT ;  /* 0x0000003003ab7812 */ /* 0x000fc400078ef8ab */
[----:B------:R-:W-:Y:S01]  /*5650*/  CS2R R182, SRZ ;  /* 0x0000000000b67805 */ /* 0x000fe2000001ff00 */
[----:B------:R-:W2:Y:S01]  /*5660*/  LDC R74, c[0x0][0xb0c] ;  /* 0x0002c300ff4a7b82 */ /* 0x000ea20000000800 */
[----:B------:R-:W-:Y:S01]  /*5670*/  LOP3.LUT R156, R156, 0x600000, RZ, 0xc0, !PT ;  /* 0x006000009c9c7812 */ /* 0x000fe200078ec0ff */
[----:B------:R-:W-:Y:S01]  /*5680*/  IMAD.MOV.U32 R193, RZ, RZ, RZ ;  /* 0x000000ffffc17224 */ /* 0x000fe200078e00ff */
[----:B------:R-:W-:Y:S02]  /*5690*/  LOP3.LUT R171, R171, 0x1e40, R2, 0xf8, !PT ;  /* 0x00001e40abab7812 */ /* 0x000fe400078ef802 */
[----:B------:R-:W-:Y:S02]  /*56a0*/  CS2R R180, SRZ ;  /* 0x0000000000b47805 */ /* 0x000fe4000001ff00 */
[----:B------:R-:W-:Y:S01]  /*56b0*/  LOP3.LUT R187, R187, 0x4, RZ, 0xc0, !PT ;  /* 0x00000004bbbb7812 */ /* 0x000fe200078ec0ff */
[----:B------:R-:W-:Y:S01]  /*56c0*/  IMAD.MOV R176, RZ, RZ, -R188 ;  /* 0x000000ffffb07224 */ /* 0x000fe200078e0abc */
[----:B------:R-:W3:Y:S01]  /*56d0*/  LDCU.64 UR52, c[0x0][0x348] ;  /* 0x00006900ff3477ac */ /* 0x000ee20008000a00 */
[----:B------:R-:W4:Y:S01]  /*56e0*/  LDC R173, c[0x0][0xb20] ;  /* 0x0002c800ffad7b82 */ /* 0x000f220000000800 */
[----:B------:R-:W3:Y:S01]  /*56f0*/  LDS R0, [UR49+0x1e0] ;  /* 0x0001e031ff007984 */ /* 0x000ee20008000800 */
[----:B------:R-:W-:Y:S01]  /*5700*/  VIADD R186, R171, UR49 ;  /* 0x00000031abba7c36 */ /* 0x000fe20008000000 */
[----:B------:R-:W-:Y:S01]  /*5710*/  IADD3 R184, PT, PT, -R187, 0x2, RZ ;  /* 0x00000002bbb87810 */ /* 0x000fe20007ffe1ff */
[----:B------:R-:W-:Y:S01]  /*5720*/  IMAD.MOV R175, RZ, RZ, -R187 ;  /* 0x000000ffffaf7224 */ /* 0x000fe200078e0abb */
[----:B------:R-:W1:Y:S01]  /*5730*/  LDCU UR50, c[0x0][0x384] ;  /* 0x00007080ff3277ac */ /* 0x000e620008000800 */
[----:B------:R-:W-:-:S02]  /*5740*/  IMAD.U32 R189, RZ, RZ, UR4 ;  /* 0x00000004ffbd7e24 */ /* 0x000fc4000f8e00ff */
[----:B------:R-:W1:Y:S01]  /*5750*/  LDC R73, c[0x0][0xb30] ;  /* 0x0002cc00ff497b82 */ /* 0x000e620000000800 */
[----:B------:R-:W-:Y:S01]  /*5760*/  VIADD R186, R186, 0x200 ;  /* 0x00000200baba7836 */ /* 0x000fe20000000000 */
[----:B------:R-:W1:Y:S01]  /*5770*/  LDCU.64 UR38, c[0x0][0x888] ;  /* 0x00011100ff2677ac */ /* 0x000e620008000a00 */
[----:B------:R-:W1:Y:S05]  /*5780*/  LDCU.64 UR44, c[0x0][0x8c0] ;  /* 0x00011800ff2c77ac */ /* 0x000e6a0008000a00 */
[----:B------:R-:W1:Y:S01]  /*5790*/  LDC R174, c[0x0][0x388] ;  /* 0x0000e200ffae7b82 */ /* 0x000e620000000800 */
[----:B------:R-:W-:-:S07]  /*57a0*/  UIADD3 UR48, UPT, UPT, UR49, 0x200, URZ ;  /* 0x0000020031307890 */ /* 0x000fce000fffe0ff */
[----:B------:R-:W1:Y:S08]  /*57b0*/  LDC.64 R166, c[0x0][0xb10] ;  /* 0x0002c400ffa67b82 */ /* 0x000e700000000a00 */
[----:B------:R-:W1:Y:S08]  /*57c0*/  LDC.64 R70, c[0x0][0xb18] ;  /* 0x0002c600ff467b82 */ /* 0x000e700000000a00 */
[----:B------:R-:W1:Y:S01]  /*57d0*/  LDC.64 R162, c[0x0][0x888] ;  /* 0x00022200ffa27b82 */ /* 0x000e620000000a00 */
[----:B---3--:R-:W-:-:S07]  /*57e0*/  IMAD.IADD R156, R0, 0x1, R156 ;  /* 0x00000001009c7824 */ /* 0x008fce00078e029c */
[----:B------:R-:W3:Y:S08]  /*57f0*/  LDC.64 R68, c[0x0][0xb28] ;  /* 0x0002ca00ff447b82 */ /* 0x000ef00000000a00 */
[----:B------:R-:W1:Y:S08]  /*5800*/  LDC.64 R164, c[0x0][0x890] ;  /* 0x00022400ffa47b82 */ /* 0x000e700000000a00 */
[----:B------:R-:W1:Y:S08]  /*5810*/  LDC.64 R160, c[0x0][0x8b0] ;  /* 0x00022c00ffa07b82 */ /* 0x000e700000000a00 */
[----:B------:R-:W1:Y:S08]  /*5820*/  LDC.64 R158, c[0x0][0x8a8] ;  /* 0x00022a00ff9e7b82 */ /* 0x000e700000000a00 */
[----:B--2-4-:R-:W1:Y:S02]  /*5830*/  LDC R177, c[0x0][0x374] ;  /* 0x0000dd00ffb17b82 */ /* 0x014e640000000800 */
.L_x_138:
[C---:B------:R-:W-:Y:S02]  /*5840*/  LEA R0, R193.reuse, UR49, 0x3 ;  /* 0x00000031c1007c11 */ /* 0x040fe4000f8e18ff */
[----:B------:R-:W-:Y:S02]  /*5850*/  SHF.L.U32 R2, R182, 0x1f, RZ ;  /* 0x0000001fb6027819 */ /* 0x000fe400000006ff */
[----:B-1----:R-:W-:Y:S02]  /*5860*/  LEA R16, R193, UR49, 0x4 ;  /* 0x00000031c1107c11 */ /* 0x002fe4000f8e20ff */
[----:B------:R-:W2:Y:S02]  /*5870*/  SYNCS.PHASECHK.TRANS64.TRYWAIT P0, [R0+URZ+0x130], R2 ;  /* 0x00013002000075a7 */ /* 0x000ea400080011ff */
[----:B--2---:R-:W-:Y:S05]  /*5880*/  @!P0 BRA `(.L_x_110) ;  /* 0x00000048002c8947 */ /* 0x004fea0003800000 */
.L_x_201:
[----:B------:R-:W4:Y:S01]  /*5890*/  LDC.64 R10, c[0x0][0xb10] ;  /* 0x0002c400ff0a7b82 */ /* 0x000f220000000a00 */
[----:B------:R-:W3:Y:S01]  /*58a0*/  LDS.128 R16, [R16+0x1c0] ;  /* 0x0001c00010107984 */ /* 0x000ee20000000c00 */
[----:B-1----:R-:W-:Y:S01]  /*58b0*/  ISETP.NE.AND P1, PT, R73, 0x1, PT ;  /* 0x000000014900780c */ /* 0x002fe20003f25270 */
[----:B--2---:R-:W-:Y:S01]  /*58c0*/  VIADD R0, R0, 0x140 ;  /* 0x0000014000007836 */ /* 0x004fe20000000000 */
[----:B------:R-:W-:Y:S04]  /*58d0*/  ISETP.GE.AND P0, PT, R72, 0x1, PT ;  /* 0x000000014800780c */ /* 0x000fe80003f06270 */
[----:B------:R-:W1:Y:S01]  /*58e0*/  LDC.64 R8, c[0x0][0xb18] ;  /* 0x0002c600ff087b82 */ /* 0x000e620000000a00 */
[----:B------:R-:W-:Y:S01]  /*58f0*/  PRMT R0, RZ, 0x654, R0 ;  /* 0x00000654ff007816 */ /* 0x000fe20000000000 */
[----:B------:R-:W-:Y:S01]  /*5900*/  @!PT LDS RZ, [RZ] ;  /* 0x00000000fffff984 */ /* 0x000fe20000000800 */
[----:B------:R-:W-:Y:S01]  /*5910*/  @!PT LDS RZ, [RZ] ;  /* 0x00000000fffff984 */ /* 0x000fe20000000800 */
[----:B------:R-:W-:Y:S01]  /*5920*/  @!PT LDS RZ, [RZ] ;  /* 0x00000000fffff984 */ /* 0x000fe20000000800 */
[----:B------:R-:W-:Y:S01]  /*5930*/  @!PT LDS RZ, [RZ] ;  /* 0x00000000fffff984 */ /* 0x000fe20000000800 */
[----:B------:R2:W-:Y:S06]  /*5940*/  MEMBAR.ALL.CTA ;  /* 0x0000000000007992 */ /* 0x0005ec0000008000 */
[----:B--2---:R-:W2:Y:S01]  /*5950*/  FENCE.VIEW.ASYNC.S ;  /* 0x00000000000073c6 */ /* 0x004ea20000000000 */
[----:B------:R-:W1:Y:S08]  /*5960*/  @!P1 LDC R12, c[0x0][0xb20] ;  /* 0x0002c800ff0c9b82 */ /* 0x000e700000000800 */
[----:B------:R-:W1:Y:S01]  /*5970*/  @!P1 LDC R7, c[0x0][0xb0c] ;  /* 0x0002c300ff079b82 */ /* 0x000e620000000800 */
[----:B--2---:R2:W-:Y:S01]  /*5980*/  SYNCS.ARRIVE.TRANS64.RED.A1T0 RZ, [R0+URZ], RZ ;  /* 0x000000ff00ff79a7 */ /* 0x0045e200081004ff */
[----:B---3--:R-:W-:Y:S04]  /*5990*/  LOP3.LUT P4, RZ, R18, 0x1, RZ, 0xc0, !PT ;  /* 0x0000000112ff7812 */ /* 0x008fe8000788c0ff */
[----:B------:R-:W-:Y:S09]  /*59a0*/  P2R R191, PR, RZ, 0x10 ;  /* 0x00000010ffbf7803 */ /* 0x000ff20000000000 */
[----:B------:R-:W-:Y:S02]  /*59b0*/  @P4 MOV R76, R16 ;  /* 0x00000010004c4202 */ /* 0x000fe40000000f00 */
[----:B------:R-:W-:Y:S01]  /*59c0*/  @P4 LOP3.LUT R75, R17, 0xffff, RZ, 0xc0, !PT ;  /* 0x0000ffff114b4812 */ /* 0x000fe200078ec0ff */
[----:B--2-4-:R-:W-:Y:S06]  /*59d0*/  @!P0 BRA `(.L_x_111) ;  /* 0x0000000000a48947 */ /* 0x014fec0003800000 */
[----:B------:R-:W-:Y:S01]  /*59e0*/  IMAD.HI.U32 R0, R177, R71, RZ ;  /* 0x00000047b1007227 */ /* 0x000fe200078e00ff */
[----:B------:R-:W-:Y:S02]  /*59f0*/  ISETP.NE.AND P0, PT, R70, 0x1, PT ;  /* 0x000000014600780c */ /* 0x000fe40003f05270 */
[----:B------:R-:W-:Y:S01]  /*5a00*/  ISETP.NE.AND P2, PT, R72, 0x1, PT ;  /* 0x000000014800780c */ /* 0x000fe20003f45270 */
[----:B------:R-:W-:Y:S01]  /*5a10*/  IMAD.HI.U32 R4, R178, R166, RZ ;  /* 0x000000a6b2047227 */ /* 0x000fe200078e00ff */
[----:B------:R-:W-:Y:S02]  /*5a20*/  SHF.R.U32.HI R0, RZ, R173, R0 ;  /* 0x000000adff007219 */ /* 0x000fe40000011600 */
[----:B------:R-:W-:Y:S01]  /*5a30*/  ISETP.NE.AND P3, PT, R74, 0x1, PT ;  /* 0x000000014a00780c */ /* 0x000fe20003f65270 */
[----:B------:R-:W-:Y:S01]  /*5a40*/  IMAD.HI.U32 R6, R75, R71, RZ ;  /* 0x000000474b067227 */ /* 0x000fe200078e00ff */
[-C--:B------:R-:W-:Y:S02]  /*5a50*/  SHF.R.U32.HI R4, RZ, R167.reuse, R4 ;  /* 0x000000a7ff047219 */ /* 0x080fe40000011604 */
[----:B------:R-:W-:Y:S01]  /*5a60*/  SEL R0, R177, R0, !P0 ;  /* 0x00000000b1007207 */ /* 0x000fe20004000000 */
[----:B------:R-:W-:Y:S01]  /*5a70*/  IMAD.HI.U32 R5, R76, R166, RZ ;  /* 0x000000a64c057227 */ /* 0x000fe200078e00ff */
[----:B------:R-:W-:Y:S03]  /*5a80*/  SEL R4, R178, R4, !P3 ;  /* 0x00000004b2047207 */ /* 0x000fe60005800000 */
[-C--:B------:R-:W-:Y:S01]  /*5a90*/  IMAD.HI.U32 R3, R0, R68.reuse, RZ ;  /* 0x0000004400037227 */ /* 0x080fe200078e00ff */
[----:B------:R-:W-:Y:S03]  /*5aa0*/  SHF.R.U32.HI R5, RZ, R167, R5 ;  /* 0x000000a7ff057219 */ /* 0x000fe60000011605 */
[----:B------:R-:W-:Y:S01]  /*5ab0*/  IMAD.HI.U32 R2, R4, R68, RZ ;  /* 0x0000004404027227 */ /* 0x000fe200078e00ff */
[----:B------:R-:W-:Y:S02]  /*5ac0*/  @P2 SHF.R.U32.HI R0, RZ, R69, R3 ;  /* 0x00000045ff002219 */ /* 0x000fe40000011603 */
[----:B------:R-:W-:Y:S02]  /*5ad0*/  SHF.R.U32.HI R3, RZ, R173, R6 ;  /* 0x000000adff037219 */ /* 0x000fe40000011606 */
[----:B------:R-:W-:Y:S01]  /*5ae0*/  @P2 SHF.R.U32.HI R4, RZ, R69, R2 ;  /* 0x00000045ff042219 */ /* 0x000fe20000011602 */
[----:B------:R-:W-:Y:S01]  /*5af0*/  IMAD R0, R72, R0, RZ ;  /* 0x0000000048007224 */ /* 0x000fe200078e02ff */
[----:B------:R-:W-:Y:S02]  /*5b00*/  SEL R3, R75, R3, !P0 ;  /* 0x000000034b037207 */ /* 0x000fe40004000000 */
[----:B------:R-:W-:Y:S01]  /*5b10*/  SEL R2, R76, R5, !P3 ;  /* 0x000000054c027207 */ /* 0x000fe20005800000 */
[----:B------:R-:W-:Y:S01]  /*5b20*/  IMAD R5, R72, R4, RZ ;  /* 0x0000000448057224 */ /* 0x000fe200078e02ff */
[C---:B------:R-:W-:Y:S01]  /*5b30*/  ISETP.GE.AND P0, PT, R3.reuse, R0, PT ;  /* 0x000000000300720c */ /* 0x040fe20003f06270 */
[C---:B------:R-:W-:Y:S03]  /*5b40*/  IMAD.HI.U32 R0, R3.reuse, R68, RZ ;  /* 0x0000004403007227 */ /* 0x040fe600078e00ff */
[C---:B------:R-:W-:Y:S02]  /*5b50*/  ISETP.GE.OR P0, PT, R2.reuse, R5, P0 ;  /* 0x000000050200720c */ /* 0x040fe40000706670 */
[----:B------:R-:W-:Y:S04]  /*5b60*/  SHF.R.U32.HI R0, RZ, R69, R0 ;  /* 0x00000045ff007219 */ /* 0x000fe80000011600 */
[C---:B------:R-:W-:Y:S05]  /*5b70*/  SEL R6, R3.reuse, R0, !P2 ;  /* 0x0000000003067207 */ /* 0x040fea0005000000 */
        /* <DEDUP_REMOVED lines=14> */
[----:B------:R-:W-:Y:S07]  /*5c60*/  IMAD R75, R3, R70, R75 ;  /* 0x00000046034b7224 */ /* 0x000fee00078e024b */
.L_x_111:
[----:B-1----:R-:W-:Y:S01]  /*5c70*/  @!P1 ISETP.NE.AND P0, PT, R8, 0x1, PT ;  /* 0x000000010800980c */ /* 0x002fe20003f05270 */
[----:B------:R-:W-:Y:S01]  /*5c80*/  @!P1 IMAD.HI.U32 R0, R76, R10, RZ ;  /* 0x0000000a4c009227 */ /* 0x000fe200078e00ff */
[----:B------:R-:W-:Y:S01]  /*5c90*/  @!P1 ISETP.NE.AND P2, PT, R7, 0x1, PT ;  /* 0x000000010700980c */ /* 0x000fe20003f45270 */
[----:B------:R-:W-:Y:S01]  /*5ca0*/  ULOP3.LUT UP0, URZ, UR48, 0x1b0, URZ, 0xc0, !UPT ;  /* 0x000001b030ff7892 */ /* 0x000fe2000f80c0ff */
[----:B------:R-:W-:Y:S01]  /*5cb0*/  R2UR UR42, R14 ;  /* 0x000000000e2a72ca */ /* 0x000fe200000e0000 */
[----:B------:R-:W-:Y:S01]  /*5cc0*/  @!P1 IMAD.HI.U32 R2, R75, R9, RZ ;  /* 0x000000094b029227 */ /* 0x000fe200078e00ff */
[----:B------:R-:W-:Y:S02]  /*5cd0*/  @!P1 SHF.R.U32.HI R0, RZ, R11, R0 ;  /* 0x0000000bff009219 */ /* 0x000fe40000011600 */
[----:B------:R-:W-:Y:S01]  /*5ce0*/  R2UR UR41, R15 ;  /* 0x000000000f2972ca */ /* 0x000fe200000e0000 */
[----:B------:R-:W-:Y:S01]  /*5cf0*/  VIADD R193, R193, 0x1 ;  /* 0x00000001c1c17836 */ /* 0x000fe20000000000 */
[----:B------:R-:W-:Y:S02]  /*5d00*/  @!P1 SHF.R.U32.HI R2, RZ, R12, R2 ;  /* 0x0000000cff029219 */ /* 0x000fe40000011602 */
[----:B------:R-:W-:Y:S02]  /*5d10*/  @!P1 SEL R3, R76, R0, !P2 ;  /* 0x000000004c039207 */ /* 0x000fe40005000000 */
[----:B------:R-:W-:Y:S02]  /*5d20*/  @!P1 SEL R2, R75, R2, !P0 ;  /* 0x000000024b029207 */ /* 0x000fe40004000000 */
[----:B------:R-:W-:Y:S01]  /*5d30*/  @P4 SHF.R.U32.HI R179, RZ, 0x10, R17 ;  /* 0x00000010ffb34819 */ /* 0x000fe20000011611 */
[----:B------:R-:W-:Y:S02]  /*5d40*/  USHF.L.U32 UR42, UR42, 0x7, URZ ;  /* 0x000000072a2a7899 */ /* 0x000fe400080006ff */
[----:B------:R-:W-:Y:S02]  /*5d50*/  @!P1 IMAD.IADD R0, R2, 0x1, -R3 ;  /* 0x0000000102009824 */ /* 0x000fe400078e0a03 */
[----:B------:R-:W-:Y:S01]  /*5d60*/  @!P1 IMAD.IADD R2, R3, 0x1, -R2 ;  /* 0x0000000103029824 */ /* 0x000fe200078e0a02 */
[----:B------:R-:W-:Y:S01]  /*5d70*/  USHF.L.U32 UR41, UR41, 0x7, URZ ;  /* 0x0000000729297899 */ /* 0x000fe200080006ff */
[----:B------:R-:W-:Y:S02]  /*5d80*/  @!P1 IMAD R76, R0, R7, R76 ;  /* 0x00000007004c9224 */ /* 0x000fe400078e024c */
[----:B------:R-:W-:Y:S01]  /*5d90*/  @!P1 IMAD R75, R2, R8, R75 ;  /* 0x00000008024b9224 */ /* 0x000fe200078e024b */
[----:B------:R-:W-:Y:S08]  /*5da0*/  BRA.U !UP0, `(.L_x_112) ;  /* 0x0000000108407547 */ /* 0x000ff0000b800000 */
[----:B------:R-:W1:Y:S01]  /*5db0*/  LDCU.64 UR8, c[0x4][0x80] ;  /* 0x01001000ff0877ac */ /* 0x000e620008000a00 */
[----:B------:R-:W-:Y:S01]  /*5dc0*/  MOV R3, 0x0 ;  /* 0x0000000000037802 */ /* 0x000fe20000000f00 */
[----:B------:R-:W-:Y:S02]  /*5dd0*/  HFMA2 R12, -RZ, RZ, 0, 5.9604644775390625e-08 ;  /* 0x00000001ff0c7431 */ /* 0x000fe400000001ff */
[----:B------:R-:W-:Y:S02]  /*5de0*/  IMAD.MOV.U32 R8, RZ, RZ, 0x70 ;  /* 0x00000070ff087424 */ /* 0x000fe400078e00ff */
[----:B------:R-:W-:Y:S01]  /*5df0*/  IMAD.MOV.U32 R13, RZ, RZ, RZ ;  /* 0x000000ffff0d7224 */ /* 0x000fe200078e00ff */
[----:B------:R-:W2:Y:S01]  /*5e00*/  LDCU.64 UR6, c[0x4][0x88] ;  /* 0x01001100ff0677ac */ /* 0x000ea20008000a00 */
[----:B------:R-:W3:Y:S01]  /*5e10*/  LDC.64 R2, c[0x4][R3] ;  /* 0x0100000003027b82 */ /* 0x000ee20000000a00 */
[----:B------:R-:W4:Y:S01]  /*5e20*/  LDCU.64 UR4, c[0x4][0x8] ;  /* 0x01000100ff0477ac */ /* 0x000f220008000a00 */
[----:B-1----:R-:W-:Y:S01]  /*5e30*/  MOV R5, UR9 ;  /* 0x0000000900057c02 */ /* 0x002fe20008000f00 */
[----:B------:R-:W-:Y:S01]  /*5e40*/  IMAD.U32 R4, RZ, RZ, UR8 ;  /* 0x00000008ff047e24 */ /* 0x000fe2000f8e00ff */
[----:B--2---:R-:W-:Y:S01]  /*5e50*/  MOV R7, UR7 ;  /* 0x0000000700077c02 */ /* 0x004fe20008000f00 */
[----:B------:R-:W-:Y:S01]  /*5e60*/  IMAD.U32 R6, RZ, RZ, UR6 ;  /* 0x00000006ff067e24 */ /* 0x000fe2000f8e00ff */
[----:B----4-:R-:W-:Y:S01]  /*5e70*/  MOV R11, UR5 ;  /* 0x00000005000b7c02 */ /* 0x010fe20008000f00 */
[----:B------:R-:W-:Y:S02]  /*5e80*/  IMAD.U32 R10, RZ, RZ, UR4 ;  /* 0x00000004ff0a7e24 */ /* 0x000fe4000f8e00ff */
[----:B------:R-:W-:Y:S07]  /*5e90*/  LEPC R20, `(.L_x_112) ;  /* 0x000000001014794e */ /* 0x000fee0000000000 */
[----:B---3-5:R-:W-:Y:S05]  /*5ea0*/  CALL.ABS.NOINC R2 ;  /* 0x0000000002007343 */ /* 0x028fea0003c00000 */
.L_x_112:
[----:B------:R-:W-:Y:S01]  /*5eb0*/  LOP3.LUT P0, RZ, R189, 0x1b0, RZ, 0xc0, !PT ;  /* 0x000001b0bdff7812 */ /* 0x000fe2000780c0ff */
[----:B------:R-:W-:Y:S11]  /*5ec0*/  BSSY.RECONVERGENT B6, `(.L_x_113) ;  /* 0x0000013000067945 */ /* 0x000ff60003800200 */
[----:B------:R-:W-:Y:S01]  /*5ed0*/  @!UPT UIADD3 URZ, UPT, UPT, URZ, URZ, URZ ;  /* 0x000000fffffff290 */ /* 0x000fe2000fffe0ff */
[----:B------:R-:W-:Y:S05]  /*5ee0*/  @!P0 BRA `(.L_x_114) ;  /* 0x0000000000408947 */ /* 0x000fea0003800000 */
        /* <DEDUP_REMOVED lines=16> */
.L_x_114:
[----:B------:R-:W-:Y:S05]  /*5ff0*/  BSYNC.RECONVERGENT B6 ;  /* 0x0000000000067941 */ /* 0x000fea0003800200 */
.L_x_113:
[----:B------:R-:W-:Y:S01]  /*6000*/  ISETP.NE.U32.AND P4, PT, R164, RZ, PT ;  /* 0x000000ffa400720c */ /* 0x000fe20003f85070 */
[----:B------:R-:W1:Y:S01]  /*6010*/  LDCU UR4, c[0x0][0x8c8] ;  /* 0x00011900ff0477ac */ /* 0x000e620008000800 */
[----:B------:R-:W-:Y:S02]  /*6020*/  ISETP.NE.U32.AND P2, PT, R160, RZ, PT ;  /* 0x000000ffa000720c */ /* 0x000fe40003f45070 */
[----:B------:R-:W-:Y:S01]  /*6030*/  ISETP.NE.AND.EX P4, PT, R165, RZ, PT, P4 ;  /* 0x000000ffa500720c */ /* 0x000fe20003f85340 */
[----:B------:R-:W-:Y:S01]  /*6040*/  UISETP.NE.U32.AND UP0, UPT, UR44, URZ, UPT ;  /* 0x000000ff2c00728c */ /* 0x000fe2000bf05070 */
[----:B------:R-:W-:Y:S02]  /*6050*/  ISETP.NE.U32.AND P3, PT, RZ, UR38, PT ;  /* 0x00000026ff007c0c */ /* 0x000fe4000bf65070 */
[----:B------:R-:W-:Y:S02]  /*6060*/  PLOP3.LUT P0, PT, PT, PT, PT, 0x8, 0x80 ;  /* 0x000000000080781c */ /* 0x000fe40003f0e170 */
[----:B------:R-:W-:Y:S02]  /*6070*/  ISETP.NE.U32.AND P1, PT, R164, RZ, PT ;  /* 0x000000ffa400720c */ /* 0x000fe40003f25070 */
[----:B------:R-:W-:Y:S02]  /*6080*/  ISETP.NE.AND.EX P2, PT, R161, RZ, PT, P2 ;  /* 0x000000ffa100720c */ /* 0x000fe40003f45320 */
[----:B------:R-:W-:Y:S02]  /*6090*/  P2R R16, PR, RZ, 0x1 ;  /* 0x00000001ff107803 */ /* 0x000fe40000000000 */
[----:B------:R-:W-:Y:S01]  /*60a0*/  ISETP.NE.AND.EX P3, PT, RZ, UR39, PT, P3 ;  /* 0x00000027ff007c0c */ /* 0x000fe2000bf65330 */
[----:B------:R-:W-:Y:S01]  /*60b0*/  @!UPT UIADD3 URZ, UPT, UPT, URZ, URZ, URZ ;  /* 0x000000fffffff290 */ /* 0x000fe2000fffe0ff */
[----:B------:R-:W-:Y:S11]  /*60c0*/  @!P4 BRA `(.L_x_115) ;  /* 0x00000000002cc947 */ /* 0x000ff60003800000 */
[----:B------:R-:W-:Y:S01]  /*60d0*/  ISETP.NE.U32.AND P0, PT, R162, RZ, PT ;  /* 0x000000ffa200720c */ /* 0x000fe20003f05070 */
[----:B------:R-:W-:Y:S03]  /*60e0*/  IMAD.MOV.U32 R170, RZ, RZ, 0x1 ;  /* 0x00000001ffaa7424 */ /* 0x000fe600078e00ff */
[----:B------:R-:W-:Y:S11]  /*60f0*/  ISETP.NE.AND.EX P0, PT, R163, RZ, PT, P0 ;  /* 0x000000ffa300720c */ /* 0x000ff60003f05300 */
[----:B------:R-:W-:Y:S02]  /*6100*/  @!UPT UIADD3 URZ, UPT, UPT, URZ, URZ, URZ ;  /* 0x000000fffffff290 */ /* 0x000fe4000fffe0ff */
[----:B------:R-:W2:Y:S01]  /*6110*/  @P0 LDC.64 R2, c[0x0][0x888] ;  /* 0x00022200ff020b82 */ /* 0x000ea20000000a00 */
[----:B------:R-:W-:Y:S04]  /*6120*/  @P0 IMAD R0, R164, UR36, RZ ;  /* 0x00000024a4000c24 */ /* 0x000fe8000f8e02ff */
[----:B--2---:R-:W-:Y:S04]  /*6130*/  @P0 IMAD.WIDE R2, R0, 0x4, R2 ;  /* 0x0000000400020825 */ /* 0x004fe800078e0202 */
[----:B------:R-:W-:Y:S01]  /*6140*/  HFMA2 R0, -RZ, RZ, 0, 5.9604644775390625e-08 ;  /* 0x00000001ff007431 */ /* 0x000fe200000001ff */
[----:B-----5:R2:W5:Y:S04]  /*6150*/  @P0 LDG.E R79, desc[UR46][R2.64] ;  /* 0x0000002e024f0981 */ /* 0x020568000c1e1900 */
[----:B------:R-:W-:Y:S01]  /*6160*/  @!P0 PRMT R170, R0, 0x7610, R170 ;  /* 0x0000761000aa8816 */ /* 0x000fe200000000aa */
[----:B--2---:R-:W3:Y:S06]  /*6170*/  @!P0 LDC R79, c[0x0][0x880] ;  /* 0x00022000ff4f8b82 */ /* 0x004eec0000000800 */
.L_x_115:
[----:B------:R-:W-:Y:S01]  /*6180*/  ISETP.NE.AND P6, PT, R16, RZ, PT ;  /* 0x000000ff1000720c */ /* 0x000fe20003fc5270 */
[----:B------:R-:W-:Y:S01]  /*6190*/  UISETP.NE.AND.EX UP0, UPT, UR45, URZ, UPT, UP0 ;  /* 0x000000ff2d00728c */ /* 0x000fe2000bf05300 */
[----:B------:R-:W-:Y:S01]  /*61a0*/  ISETP.NE.AND.EX P0, PT, R165, RZ, PT, P1 ;  /* 0x000000ffa500720c */ /* 0x000fe20003f05310 */
[----:B-1----:R-:W-:Y:S01]  /*61b0*/  IMAD.U32 R2, RZ, RZ, UR4 ;  /* 0x00000004ff027e24 */ /* 0x002fe2000f8e00ff */
[----:B------:R-:W-:Y:S01]  /*61c0*/  LEA R0, R181, UR49, 0x3 ;  /* 0x00000031b5007c11 */ /* 0x000fe2000f8e18ff */
[----:B------:R-:W-:Y:S10]  /*61d0*/  @!P2 BRA `(.L_x_116) ;  /* 0x000000000020a947 */ /* 0x000ff40003800000 */
[----:B------:R-:W-:Y:S04]  /*61e0*/  ISETP.NE.U32.AND P2, PT, R158, RZ, PT ;  /* 0x000000ff9e00720c */ /* 0x000fe80003f45070 */
[----:B------:R-:W-:Y:S11]  /*61f0*/  ISETP.NE.AND.EX P2, PT, R159, RZ, PT, P2 ;  /* 0x000000ff9f00720c */ /* 0x000ff60003f45320 */
[----:B------:R-:W-:Y:S02]  /*6200*/  @!UPT UIADD3 URZ, UPT, UPT, URZ, URZ, URZ ;  /* 0x000000fffffff290 */ /* 0x000fe4000fffe0ff */
[----:B------:R-:W1:Y:S01]  /*6210*/  @P2 LDC.64 R4, c[0x0][0x8a8] ;  /* 0x00022a00ff042b82 */ /* 0x000e620000000a00 */
[----:B------:R-:W-:Y:S04]  /*6220*/  @P2 IMAD R3, R160, UR36, RZ ;  /* 0x00000024a0032c24 */ /* 0x000fe8000f8e02ff */
[----:B-1----:R-:W-:Y:S05]  /*6230*/  @P2 IMAD.WIDE R4, R3, 0x4, R4 ;  /* 0x0000000403042825 */ /* 0x002fea00078e0204 */
[----:B-----5:R1:W5:Y:S02]  /*6240*/  @P2 LDG.E R77, desc[UR46][R4.64] ;  /* 0x0000002e044d2981 */ /* 0x020364000c1e1900 */
[----:B-1----:R-:W2:Y:S02]  /*6250*/  @!P2 LDC R77, c[0x0][0x8a0] ;  /* 0x00022800ff4dab82 */ /* 0x002ea40000000800 */
.L_x_116:
[----:B------:R-:W-:Y:S05]  /*6260*/  @P3 BRA P0, `(.L_x_117) ;  /* 0x0000000000343947 */ /* 0x000fea0000000000 */
[----:B------:R-:W-:Y:S02]  /*6270*/  ISETP.NE.AND.EX P1, PT, R165, RZ, PT, P1 ;  /* 0x000000ffa500720c */ /* 0x000fe40003f25310 */
[----:B------:R-:W-:Y:S11]  /*6280*/  PLOP3.LUT P0, PT, PT, PT, PT, 0x80, 0x8 ;  /* 0x000000000008781c */ /* 0x000ff60003f0f070 */
[----:B------:R-:W-:Y:S02]  /*6290*/  @P1 LOP3.LUT P2, RZ, R170, 0xff, RZ, 0xc0, !PT ;  /* 0x000000ffaaff1812 */ /* 0x000fe4000784c0ff */
[----:B------:R-:W-:Y:S02]  /*62a0*/  @P1 ISETP.NE.U32.AND P3, PT, RZ, UR38, PT ;  /* 0x00000026ff001c0c */ /* 0x000fe4000bf65070 */
[----:B------:R-:W-:Y:S02]  /*62b0*/  @P1 PLOP3.LUT P0, PT, P2, PT, PT, 0x80, 0x8 ;  /* 0x000000000008181c */ /* 0x000fe4000170f070 */
[C---:B---3-5:R-:W-:Y:S02]  /*62c0*/  @P1 FSETP.NEU.AND P2, PT, R79.reuse, RZ, PT ;  /* 0x000000ff4f00120b */ /* 0x068fe40003f4d000 */
[----:B------:R-:W-:Y:S02]  /*62d0*/  @P1 ISETP.NE.AND.EX P3, PT, RZ, UR39, PT, P3 ;  /* 0x00000027ff001c0c */ /* 0x000fe4000bf65330 */
[----:B------:R-:W-:Y:S02]  /*62e0*/  @P1 SEL R3, RZ, 0xffffffff, P2 ;  /* 0xffffffffff031807 */ /* 0x000fe40001000000 */
[----:B------:R-:W-:Y:S05]  /*62f0*/  @!P1 FSETP.EQ.AND P6, PT, R79, RZ, PT ;  /* 0x000000ff4f00920b */ /* 0x000fea0003fc2000 */
[----:B------:R-:W-:Y:S04]  /*6300*/  @!P0 SEL R3, RZ, 0xffffffff, P3 ;  /* 0xffffffffff038807 */ /* 0x000fe80001800000 */
[----:B------:R-:W-:Y:S04]  /*6310*/  @P1 LOP3.LUT R3, R3, 0x1, RZ, 0xc0, !PT ;  /* 0x0000000103031812 */ /* 0x000fe800078ec0ff */
[----:B------:R-:W-:Y:S04]  /*6320*/  @P1 ISETP.EQ.U32.AND P6, PT, R3, 0x1, PT ;  /* 0x000000010300180c */ /* 0x000fe80003fc2070 */
[----:B------:R-:W-:Y:S09]  /*6330*/  P2R R16, PR, RZ, 0x40 ;  /* 0x00000040ff107803 */ /* 0x000ff20000000000 */
.L_x_117:
[----:B------:R-:W-:Y:S05]  /*6340*/  BRA.U !UP0, `(.L_x_118) ;  /* 0x00000001084c7547 */ /* 0x000fea000b800000 */
[----:B------:R-:W-:Y:S01]  /*6350*/  ISETP.LE.AND P1, PT, R174, UR41, PT ;  /* 0x00000029ae007c0c */ /* 0x000fe2000bf23270 */
[C---:B------:R-:W-:Y:S02]  /*6360*/  VIADD R2, R185.reuse, UR42 ;  /* 0x0000002ab9027c36 */ /* 0x040fe40008000000 */
[----:B------:R-:W-:Y:S03]  /*6370*/  IMAD.U32 R4, RZ, RZ, UR42 ;  /* 0x0000002aff047e24 */ /* 0x000fe6000f8e00ff */
[----:B------:R-:W-:Y:S11]  /*6380*/  ISETP.GE.OR P1, PT, R2, UR50, P1 ;  /* 0x0000003202007c0c */ /* 0x000ff60008f26670 */
[----:B------:R-:W-:Y:S02]  /*6390*/  @!UPT UIADD3 URZ, UPT, UPT, URZ, URZ, URZ ;  /* 0x000000fffffff290 */ /* 0x000fe4000fffe0ff */
[----:B------:R-:W-:Y:S01]  /*63a0*/  @!P1 IADD3 R6, P0, PT, R185, UR42, RZ ;  /* 0x0000002ab9069c10 */ /* 0x000fe2000ff1e0ff */
[----:B------:R-:W1:Y:S01]  /*63b0*/  @!P1 LDC.64 R2, c[0x0][0x8d0] ;  /* 0x00023400ff029b82 */ /* 0x000e620000000a00 */
[----:B------:R-:W-:Y:S02]  /*63c0*/  VOTEU.ALL UP0, P1 ;  /* 0x0000000000ff7886 */ /* 0x000fe40000800000 */
[----:B------:R-:W-:Y:S03]  /*63d0*/  @!P1 LEA.HI.X.SX32 R7, R4, RZ, 0x1, P0 ;  /* 0x000000ff04079211 */ /* 0x000fe600000f0eff */
[----:B------:R-:W-:Y:S06]  /*63e0*/  @!UP0 USHF.R.S32.HI UR4, URZ, 0x1f, UR36 ;  /* 0x0000001fff048899 */ /* 0x000fec0008011424 */
[C---:B-1----:R-:W-:Y:S02]  /*63f0*/  @!P1 IMAD R4, R2.reuse, UR4, RZ ;  /* 0x0000000402049c24 */ /* 0x042fe4000f8e02ff */
[----:B------:R-:W-:Y:S04]  /*6400*/  @!P1 IMAD.WIDE.U32 R6, R2, UR36, R6 ;  /* 0x0000002402069c25 */ /* 0x000fe8000f8e0006 */
[----:B------:R-:W-:Y:S01]  /*6410*/  @!P1 IMAD R4, R3, UR36, R4 ;  /* 0x0000002403049c24 */ /* 0x000fe2000f8e0204 */
[----:B------:R-:W-:Y:S04]  /*6420*/  @!P1 IADD3 R2, P0, PT, R6, UR44, RZ ;  /* 0x0000002c06029c10 */ /* 0x000fe8000ff1e0ff */
[--C-:B------:R-:W-:Y:S02]  /*6430*/  @!P1 IADD3.X R3, PT, PT, R7, UR45, R4.reuse, P0, !PT ;  /* 0x0000002d07039c10 */ /* 0x100fe400087fe404 */
[----:B------:R-:W-:Y:S06]  /*6440*/  PRMT R4, RZ, 0x7610, R4 ;  /* 0x00007610ff047816 */ /* 0x000fec0000000004 */
[----:B------:R-:W4:Y:S02]  /*6450*/  @!P1 LDG.E.U8 R4, desc[UR46][R2.64] ;  /* 0x0000002e02049981 */ /* 0x000f24000c1e1100 */
[----:B----4-:R-:W-:Y:S05]  /*6460*/  F2FP.F16.E4M3.UNPACK_B R2, R4 ;  /* 0x00000004ff02723e */ /* 0x010fea00020006ff */
[----:B------:R-:W-:Y:S07]  /*6470*/  HADD2.F32 R2, -RZ, R2.H0_H0 ;  /* 0x20000002ff027230 */ /* 0x000fee0000004100 */
.L_x_118:
[----:B------:R-:W-:Y:S01]  /*6480*/  @!P6 SHF.L.U32 R3, R180, 0x1f, RZ ;  /* 0x0000001fb403e819 */ /* 0x000fe200000006ff */
[----:B------:R-:W-:Y:S01]  /*6490*/  BSSY B1, `(.L_x_119) ;  /* 0x0000042000017945 */ /* 0x000fe20003800000 */
[----:B------:R-:W-:Y:S01]  /*64a0*/  LEA R192, R139, UR49, 0x3 ;  /* 0x000000318bc07c11 */ /* 0x000fe2000f8e18ff */
[----:B------:R-:W-:Y:S01]  /*64b0*/  IMAD.MOV.U32 R196, RZ, RZ, 0x1 ;  /* 0x00000001ffc47424 */ /* 0x000fe200078e00ff */
[----:B------:R1:W4:Y:S01]  /*64c0*/  @!P6 SYNCS.PHASECHK.TRANS64.TRYWAIT P1, [R0+URZ+0x100], R3 ;  /* 0x000100030000e5a7 */ /* 0x00032200080211ff */
[----:B------:R-:W-:Y:S01]  /*64d0*/  SHF.L.U32 R4, R183, 0x1f, RZ ;  /* 0x0000001fb7047819 */ /* 0x000fe200000006ff */
[----:B------:R-:W-:Y:S01]  /*64e0*/  IMAD R157, R139, 0x80, R156 ;  /* 0x000000808b9d7824 */ /* 0x000fe200078e029c */
[----:B------:R-:W-:Y:S02]  /*64f0*/  ISETP.NE.U32.AND P2, PT, RZ, UR38, PT ;  /* 0x00000026ff007c0c */ /* 0x000fe4000bf45070 */
[----:B------:R-:W-:Y:S02]  /*6500*/  CS2R R154, SRZ ;  /* 0x00000000009a7805 */ /* 0x000fe4000001ff00 */
[----:B---3-5:R-:W-:Y:S02]  /*6510*/  FSETP.NEU.AND P3, PT, R79, RZ, PT ;  /* 0x000000ff4f00720b */ /* 0x028fe40003f6d000 */
[----:B------:R-:W-:Y:S02]  /*6520*/  CS2R R152, SRZ ;  /* 0x0000000000987805 */ /* 0x000fe4000001ff00 */
[----:B------:R-:W-:Y:S02]  /*6530*/  ISETP.NE.AND.EX P2, PT, RZ, UR39, PT, P2 ;  /* 0x00000027ff007c0c */ /* 0x000fe4000bf45320 */
[----:B------:R-:W-:Y:S02]  /*6540*/  CS2R R150, SRZ ;  /* 0x0000000000967805 */ /* 0x000fe4000001ff00 */
[----:B------:R-:W-:Y:S02]  /*6550*/  CS2R R148, SRZ ;  /* 0x0000000000947805 */ /* 0x000fe4000001ff00 */
[----:B------:R-:W-:Y:S02]  /*6560*/  CS2R R146, SRZ ;  /* 0x0000000000927805 */ /* 0x000fe4000001ff00 */
[----:B------:R-:W-:Y:S02]  /*6570*/  SEL R5, RZ, 0xffffffff, P2 ;  /* 0xffffffffff057807 */ /* 0x000fe40001000000 */
[----:B------:R-:W-:Y:S02]  /*6580*/  CS2R R144, SRZ ;  /* 0x0000000000907805 */ /* 0x000fe4000001ff00 */
[----:B------:R-:W-:Y:S02]  /*6590*/  LOP3.LUT P2, RZ, R170, 0xff, RZ, 0xc0, !PT ;  /* 0x000000ffaaff7812 */ /* 0x000fe4000784c0ff */
[----:B------:R-:W-:Y:S02]  /*65a0*/  CS2R R142, SRZ ;  /* 0x00000000008e7805 */ /* 0x000fe4000001ff00 */
[----:B------:R-:W-:Y:S01]  /*65b0*/  CS2R R140, SRZ ;  /* 0x00000000008c7805 */ /* 0x000fe2000001ff00 */
[----:B------:R3:W2:Y:S01]  /*65c0*/  SYNCS.PHASECHK.TRANS64.TRYWAIT P0, [R192+URZ+0x150], R4 ;  /* 0x00015004c00075a7 */ /* 0x0006a200080011ff */
[----:B-1----:R-:W-:Y:S04]  /*65d0*/  SEL R3, RZ, 0xffffffff, P3 ;  /* 0xffffffffff037807 */ /* 0x002fe80001800000 */
[----:B------:R-:W-:Y:S04]  /*65e0*/  @P4 SEL R3, R5, R3, !P2 ;  /* 0x0000000305034207 */ /* 0x000fe80005000000 */
[----:B------:R-:W-:Y:S04]  /*65f0*/  LOP3.LUT R3, R3, 0x1, RZ, 0xc0, !PT ;  /* 0x0000000103037812 */ /* 0x000fe800078ec0ff */
[----:B------:R-:W-:Y:S04]  /*6600*/  ISETP.NE.U32.AND P5, PT, R3, 0x1, PT ;  /* 0x000000010300780c */ /* 0x000fe80003fa5070 */
[----:B------:R-:W-:Y:S02]  /*6610*/  P2R R197, PR, RZ, 0x20 ;  /* 0x00000020ffc57803 */ /* 0x000fe40000000000 */
[----:B----4-:R-:W-:Y:S01]  /*6620*/  @!P6 SEL R196, RZ, 0x1, !P1 ;  /* 0x00000001ffc4e807 */ /* 0x010fe20004800000 */
[----:B---3--:R-:W-:Y:S06]  /*6630*/  @P6 BRA `(.L_x_120) ;  /* 0x00000000009c6947 */ /* 0x008fec0003800000 */
[----:B------:R-:W-:Y:S01]  /*6640*/  @P5 IMAD R8, R181, 0x2000, R186 ;  /* 0x00002000b5085824 */ /* 0x000fe200078e02ba */
[----:B------:R-:W-:Y:S01]  /*6650*/  ISETP.NE.AND P1, PT, R196, RZ, PT ;  /* 0x000000ffc400720c */ /* 0x000fe20003f25270 */
[----:B------:R-:W-:Y:S01]  /*6660*/  BSSY B0, `(.L_x_121) ;  /* 0x0000010000007945 */ /* 0x000fe20003800000 */
[----:B------:R-:W-:Y:S01]  /*6670*/  CS2R R142, SRZ ;  /* 0x00000000008e7805 */ /* 0x000fe2000001ff00 */
[--C-:B------:R-:W-:Y:S01]  /*6680*/  @P5 IMAD R7, R188, -0x10, R8.reuse ;  /* 0xfffffff0bc075824 */ /* 0x100fe200078e0208 */
[----:B------:R-:W-:Y:S01]  /*6690*/  CS2R R140, SRZ ;  /* 0x00000000008c7805 */ /* 0x000fe2000001ff00 */
[----:B------:R-:W-:Y:S01]  /*66a0*/  @P5 IMAD R6, R187, -0x10, R8 ;  /* 0xfffffff0bb065824 */ /* 0x000fe200078e0208 */
[----:B------:R-:W-:Y:S01]  /*66b0*/  CS2R R150, SRZ ;  /* 0x0000000000967805 */ /* 0x000fe2000001ff00 */
[----:B------:R-:W-:Y:S01]  /*66c0*/  @P5 IMAD R5, R184, 0x10, R7 ;  /* 0x00000010b8055824 */ /* 0x000fe200078e0207 */
[----:B------:R-:W-:Y:S02]  /*66d0*/  CS2R R148, SRZ ;  /* 0x0000000000947805 */ /* 0x000fe4000001ff00 */
[----:B------:R-:W-:Y:S02]  /*66e0*/  CS2R R146, SRZ ;  /* 0x0000000000927805 */ /* 0x000fe4000001ff00 */
[----:B------:R-:W-:Y:S02]  /*66f0*/  CS2R R144, SRZ ;  /* 0x0000000000907805 */ /* 0x000fe4000001ff00 */
[----:B------:R-:W-:Y:S02]  /*6700*/  CS2R R154, SRZ ;  /* 0x00000000009a7805 */ /* 0x000fe4000001ff00 */
[----:B------:R-:W-:Y:S01]  /*6710*/  CS2R R152, SRZ ;  /* 0x0000000000987805 */ /* 0x000fe2000001ff00 */
[----:B------:R-:W-:Y:S06]  /*6720*/  @P1 BRA `(.L_x_122) ;  /* 0x00000000000c1947 */ /* 0x000fec0003800000 */
[----:B------:R-:W-:Y:S04]  /*6730*/  SHF.L.U32 R3, R180, 0x1f, RZ ;  /* 0x0000001fb4037819 */ /* 0x000fe800000006ff */
[----:B------:R-:W1:Y:S02]  /*6740*/  SYNCS.PHASECHK.TRANS64.TRYWAIT P1, [R0+URZ+0x100], R3 ;  /* 0x00010003000075a7 */ /* 0x000e6400080211ff */
[----:B-1----:R-:W-:Y:S05]  /*6750*/  @!P1 BRA `(.L_x_123) ;  /* 0x00000038008c9947 */ /* 0x002fea0003800000 */
.L_x_122:
[----:B------:R-:W-:Y:S05]  /*6760*/  BSYNC B0 ;  /* 0x0000000000007941 */ /* 0x000fea0003800000 */
.L_x_121:
[----:B------:R-:W-:Y:S01]  /*6770*/  ISETP.NE.AND P1, PT, R197, RZ, PT ;  /* 0x000000ffc500720c */ /* 0x000fe20003f25270 */
[----:B-1----:R-:W-:Y:S02]  /*6780*/  VIADD R3, R0, 0x110 ;  /* 0x0000011000037836 */ /* 0x002fe40000000000 */
[----:B------:R-:W-:Y:S02]  /*6790*/  IMAD.U32 R0, RZ, RZ, UR37 ;  /* 0x00000025ff007e24 */ /* 0x000fe4000f8e00ff */
[----:B------:R-:W-:Y:S03]  /*67a0*/  VIADD R181, R181, 0x1 ;  /* 0x00000001b5b57836 */ /* 0x000fe60000000000 */
[----:B------:R-:W-:Y:S05]  /*67b0*/  PRMT R0, R0, 0x654, R3 ;  /* 0x0000065400007816 */ /* 0x000fea0000000003 */
[----:B------:R1:W3:Y:S04]  /*67c0*/  @P1 LDS.128 R140, [R8] ;  /* 0x00000000088c1984 */ /* 0x0002e80000000c00 */
[----:B------:R1:W4:Y:S04]  /*67d0*/  @P1 LDS.128 R148, [R6+0x20] ;  /* 0x0000200006941984 */ /* 0x0003280000000c00 */
[----:B------:R1:W1:Y:S04]  /*67e0*/  @P1 LDS.128 R144, [R7+0x10] ;  /* 0x0000100007901984 */ /* 0x0002680000000c00 */
[----:B------:R1:W1:Y:S01]  /*67f0*/  @P1 LDS.128 R152, [R5+0x10] ;  /* 0x0000100005981984 */ /* 0x0002620000000c00 */
[C---:B------:R-:W-:Y:S01]  /*6800*/  ISETP.NE.AND P1, PT, R181.reuse, 0x2, PT ;  /* 0x00000002b500780c */ /* 0x040fe20003f25270 */
[----:B------:R-:W-:Y:S01]  /*6810*/  @!PT LDS RZ, [RZ] ;  /* 0x00000000fffff984 */ /* 0x000fe20000000800 */
[----:B------:R-:W-:Y:S01]  /*6820*/  @!PT LDS RZ, [RZ] ;  /* 0x00000000fffff984 */ /* 0x000fe20000000800 */
[----:B------:R-:W-:Y:S01]  /*6830*/  @!PT LDS RZ, [RZ] ;  /* 0x00000000fffff984 */ /* 0x000fe20000000800 */
[----:B------:R-:W-:Y:S01]  /*6840*/  @!PT LDS RZ, [RZ] ;  /* 0x00000000fffff984 */ /* 0x000fe20000000800 */
[----:B------:R5:W-:Y:S06]  /*6850*/  MEMBAR.ALL.CTA ;  /* 0x0000000000007992 */ /* 0x000bec0000008000 */
[----:B-----5:R-:W5:Y:S01]  /*6860*/  FENCE.VIEW.ASYNC.S ;  /* 0x00000000000073c6 */ /* 0x020f620000000000 */
[----:B------:R-:W-:Y:S01]  /*6870*/  SEL R181, R181, RZ, P1 ;  /* 0x000000ffb5b57207 */ /* 0x000fe20000800000 */
[----:B-----5:R5:W-:Y:S02]  /*6880*/  SYNCS.ARRIVE.TRANS64.RED.A1T0 RZ, [R0+URZ], RZ ;  /* 0x000000ff00ff79a7 */ /* 0x020be400081004ff */
[----:B-----5:R-:W-:Y:S04]  /*6890*/  SEL R0, RZ, 0x1, P1 ;  /* 0x00000001ff007807 */ /* 0x020fe80000800000 */
[----:B---34-:R-:W-:Y:S02]  /*68a0*/  LOP3.LUT R180, R180, R0, RZ, 0x3c, !PT ;  /* 0x00000000b4b47212 */ /* 0x018fe400078e3cff */
.L_x_120:
[----:B------:R-:W-:Y:S05]  /*68b0*/  BSYNC B1 ;  /* 0x0000000000017941 */ /* 0x000fea0003800000 */
.L_x_119:
[----:B------:R-:W-:Y:S04]  /*68c0*/  SHF.R.U32.HI R0, RZ, 0x15, R157 ;  /* 0x00000015ff007819 */ /* 0x000fe8000001169d */
[----:B------:R-:W-:Y:S01]  /*68d0*/  LOP3.LUT P1, RZ, R0, 0x3, R172, 0x48, !PT ;  /* 0x0000000300ff7812 */ /* 0x000fe200078248ac */
[----:B------:R-:W-:Y:S01]  /*68e0*/  @!UPT UIADD3 URZ, UPT, UPT, URZ, URZ, URZ ;  /* 0x000000fffffff290 */ /* 0x000fe2000fffe0ff */
[----:B--2---:R-:W-:Y:S11]  /*68f0*/  @P0 BRA `(.L_x_124) ;  /* 0x0000000000080947 */ /* 0x004ff60003800000 */
[----:B------:R-:W2:Y:S02]  /*6900*/  SYNCS.PHASECHK.TRANS64.TRYWAIT P0, [R192+URZ+0x150], R4 ;  /* 0x00015004c00075a7 */ /* 0x000ea400080011ff */
[----:B--2---:R-:W-:Y:S05]  /*6910*/  @!P0 BRA `(.L_x_125) ;  /* 0x0000003800308947 */ /* 0x004fea0003800000 */
.L_x_124:
[----:B------:R-:W-:Y:S04]  /*6920*/  BSSY.RECONVERGENT B6, `(.L_x_126) ;  /* 0x0000012000067945 */ /* 0x000fe80003800200 */
[----:B------:R-:W-:Y:S05]  /*6930*/  @!P1 BRA `(.L_x_127) ;  /* 0x0000000000409947 */ /* 0x000fea0003800000 */
[----:B------:R-:W3:Y:S01]  /*6940*/  LDCU.64 UR8, c[0x4][0x70] ;  /* 0x01000e00ff0877ac */ /* 0x000ee20008000a00 */
[----:B------:R-:W-:Y:S01]  /*6950*/  MOV R15, 0x0 ;  /* 0x00000000000f7802 */ /* 0x000fe20000000f00 */
[----:B------:R-:W-:Y:S02]  /*6960*/  HFMA2 R12, -RZ, RZ, 0, 5.9604644775390625e-08 ;  /* 0x00000001ff0c7431 */ /* 0x000fe400000001ff */
[----:B-1----:R-:W-:Y:S02]  /*6970*/  IMAD.MOV.U32 R8, RZ, RZ, 0x192 ;  /* 0x00000192ff087424 */ /* 0x002fe400078e00ff */
[----:B------:R-:W-:Y:S01]  /*6980*/  IMAD.MOV.U32 R13, RZ, RZ, RZ ;  /* 0x000000ffff0d7224 */ /* 0x000fe200078e00ff */
[----:B------:R-:W1:Y:S01]  /*6990*/  LDCU.64 UR6, c[0x4][0x78] ;  /* 0x01000f00ff0677ac */ /* 0x000e620008000a00 */
[----:B------:R-:W4:Y:S01]  /*69a0*/  LDC.64 R14, c[0x4][R15] ;  /* 0x010000000f0e7b82 */ /* 0x000f220000000a00 */
[----:B------:R-:W5:Y:S01]  /*69b0*/  LDCU.64 UR4, c[0x4][0x10] ;  /* 0x01000200ff0477ac */ /* 0x000f620008000a00 */
[----:B---3--:R-:W-:Y:S01]  /*69c0*/  MOV R5, UR9 ;  /* 0x0000000900057c02 */ /* 0x008fe20008000f00 */
[----:B--2---:R-:W-:Y:S01]  /*69d0*/  IMAD.U32 R4, RZ, RZ, UR8 ;  /* 0x00000008ff047e24 */ /* 0x004fe2000f8e00ff */
[----:B-1----:R-:W-:Y:S01]  /*69e0*/  MOV R7, UR7 ;  /* 0x0000000700077c02 */ /* 0x002fe20008000f00 */
[----:B------:R-:W-:Y:S01]  /*69f0*/  IMAD.U32 R6, RZ, RZ, UR6 ;  /* 0x00000006ff067e24 */ /* 0x000fe2000f8e00ff */
[----:B-----5:R-:W-:Y:S01]  /*6a00*/  MOV R11, UR5 ;  /* 0x00000005000b7c02 */ /* 0x020fe20008000f00 */
[----:B------:R-:W-:Y:S02]  /*6a10*/  IMAD.U32 R10, RZ, RZ, UR4 ;  /* 0x00000004ff0a7e24 */ /* 0x000fe4000f8e00ff */
[----:B------:R-:W-:Y:S07]  /*6a20*/  LEPC R20, `(.L_x_127) ;  /* 0x000000001014794e */ /* 0x000fee0000000000 */
[----:B----4-:R-:W-:Y:S05]  /*6a30*/  CALL.ABS.NOINC R14 ;  /* 0x000000000e007343 */ /* 0x010fea0003c00000 */
.L_x_127:
[----:B------:R-:W-:Y:S05]  /*6a40*/  BSYNC.RECONVERGENT B6 ;  /* 0x0000000000067941 */ /* 0x000fea0003800200 */
.L_x_126:
[----:B--2---:R-:W-:Y:S01]  /*6a50*/  F2FP.F16.E4M3.UNPACK_B R4, R141.H1 ;  /* 0x0000008dff04723e */ /* 0x004fe200030006ff */
[----:B------:R-:W-:Y:S05]  /*6a60*/  WARPSYNC.ALL ;  /* 0x0000000000007948 */ /* 0x000fea0003800000 */
[----:B------:R-:W-:Y:S01]  /*6a70*/  R2UR UR4, R157 ;  /* 0x000000009d0472ca */ /* 0x000fe200000e0000 */
[--C-:B------:R-:W-:Y:S01]  /*6a80*/  HADD2.F32 R85, -RZ, R4.reuse.H0_H0 ;  /* 0x20000004ff557230 */ /* 0x100fe20000004100 */
[----:B------:R-:W-:Y:S01]  /*6a90*/  ISETP.NE.AND P6, PT, R16, RZ, PT ;  /* 0x000000ff1000720c */ /* 0x000fe20003fc5270 */
[----:B------:R-:W-:Y:S01]  /*6aa0*/  HADD2.F32 R86, -RZ, R4.H1_H1 ;  /* 0x30000004ff567230 */ /* 0x000fe20000004100 */
[----:B------:R-:W-:Y:S01]  /*6ab0*/  F2FP.F16.E4M3.UNPACK_B R4, R143.H1 ;  /* 0x0000008fff04723e */ /* 0x000fe200030006ff */
[----:B------:R-:W-:Y:S01]  /*6ac0*/  BSSY.RECONVERGENT B0, `(.L_x_128) ;  /* 0x000011d000007945 */ /* 0x000fe20003800200 */
[-C--:B------:R-:W-:Y:S02]  /*6ad0*/  F2FP.F16.E4M3.UNPACK_B R0, R140.reuse.H1 ;  /* 0x0000008cff00723e */ /* 0x080fe400030006ff */
[----:B------:R-:W-:Y:S01]  /*6ae0*/  F2FP.F16.E4M3.UNPACK_B R3, R140 ;  /* 0x0000008cff03723e */ /* 0x000fe200020006ff */
[----:B------:R-:W-:Y:S01]  /*6af0*/  HADD2.F32 R93, -RZ, R4.H0_H0 ;  /* 0x20000004ff5d7230 */ /* 0x000fe20000004100 */
[----:B------:R-:W-:Y:S01]  /*6b00*/  F2FP.F16.E4M3.UNPACK_B R126, R151.H1 ;  /* 0x00000097ff7e723e */ /* 0x000fe200030006ff */
[--C-:B------:R-:W-:Y:S01]  /*6b10*/  HADD2.F32 R81, -RZ, R0.reuse.H0_H0 ;  /* 0x20000000ff517230 */ /* 0x100fe20000004100 */
[----:B-1----:R-:W-:Y:S01]  /*6b20*/  F2FP.F16.E4M3.UNPACK_B R134, R153.H1 ;  /* 0x00000099ff86723e */ /* 0x002fe200030006ff */
[----:B------:R-:W-:Y:S01]  /*6b30*/  HADD2.F32 R82, -RZ, R0.H1_H1 ;  /* 0x30000000ff527230 */ /* 0x000fe20000004100 */
[-C--:B------:R-:W-:Y:S01]  /*6b40*/  F2FP.F16.E4M3.UNPACK_B R0, R142.reuse ;  /* 0x0000008eff00723e */ /* 0x080fe200020006ff */
[--C-:B------:R-:W-:Y:S01]  /*6b50*/  HADD2.F32 R78, -RZ, R3.reuse.H0_H0 ;  /* 0x20000003ff4e7230 */ /* 0x100fe20000004100 */
[----:B------:R-:W-:Y:S01]  /*6b60*/  ISETP.NE.AND P0, PT, R190, RZ, PT ;  /* 0x000000ffbe00720c */ /* 0x000fe20003f05270 */
[----:B------:R-:W-:Y:S01]  /*6b70*/  HADD2.F32 R80, -RZ, R3.H1_H1 ;  /* 0x30000003ff507230 */ /* 0x000fe20000004100 */
[----:B------:R-:W-:Y:S01]  /*6b80*/  F2FP.F16.E4M3.UNPACK_B R3, R141 ;  /* 0x0000008dff03723e */ /* 0x000fe200020006ff */
[--C-:B------:R-:W-:Y:S02]  /*6b90*/  HADD2.F32 R87, -RZ, R0.reuse.H0_H0 ;  /* 0x20000000ff577230 */ /* 0x100fe40000004100 */
[----:B------:R-:W-:Y:S01]  /*6ba0*/  HADD2.F32 R88, -RZ, R0.H1_H1 ;  /* 0x30000000ff587230 */ /* 0x000fe20000004100 */
[----:B------:R-:W-:Y:S01]  /*6bb0*/  F2FP.F16.E4M3.UNPACK_B R0, R143 ;  /* 0x0000008fff00723e */ /* 0x000fe200020006ff */
[--C-:B------:R-:W-:Y:S02]  /*6bc0*/  HADD2.F32 R84, -RZ, R3.reuse.H1_H1 ;  /* 0x30000003ff547230 */ /* 0x100fe40000004100 */
[----:B------:R-:W-:Y:S01]  /*6bd0*/  HADD2.F32 R83, -RZ, R3.H0_H0 ;  /* 0x20000003ff537230 */ /* 0x000fe20000004100 */
[----:B------:R-:W-:Y:S01]  /*6be0*/  F2FP.F16.E4M3.UNPACK_B R3, R142.H1 ;  /* 0x0000008eff03723e */ /* 0x000fe200030006ff */
[--C-:B------:R-:W-:Y:S02]  /*6bf0*/  HADD2.F32 R91, -RZ, R0.reuse.H0_H0 ;  /* 0x20000000ff5b7230 */ /* 0x100fe40000004100 */
[----:B------:R-:W-:Y:S01]  /*6c00*/  HADD2.F32 R92, -RZ, R0.H1_H1 ;  /* 0x30000000ff5c7230 */ /* 0x000fe20000004100 */
[-C--:B------:R-:W-:Y:S01]  /*6c10*/  F2FP.F16.E4M3.UNPACK_B R0, R144.reuse.H1 ;  /* 0x00000090ff00723e */ /* 0x080fe200030006ff */
[--C-:B------:R-:W-:Y:S02]  /*6c20*/  HADD2.F32 R89, -RZ, R3.reuse.H0_H0 ;  /* 0x20000003ff597230 */ /* 0x100fe40000004100 */
[----:B------:R-:W-:Y:S01]  /*6c30*/  HADD2.F32 R90, -RZ, R3.H1_H1 ;  /* 0x30000003ff5a7230 */ /* 0x000fe20000004100 */
[----:B------:R-:W-:Y:S01]  /*6c40*/  F2FP.F16.E4M3.UNPACK_B R3, R144 ;  /* 0x00000090ff03723e */ /* 0x000fe200020006ff */
[--C-:B------:R-:W-:Y:S02]  /*6c50*/  HADD2.F32 R97, -RZ, R0.reuse.H0_H0 ;  /* 0x20000000ff617230 */ /* 0x100fe40000004100 */
[----:B------:R-:W-:Y:S01]  /*6c60*/  HADD2.F32 R98, -RZ, R0.H1_H1 ;  /* 0x30000000ff627230 */ /* 0x000fe20000004100 */
[----:B------:R-:W-:Y:S01]  /*6c70*/  F2FP.F16.E4M3.UNPACK_B R0, R146 ;  /* 0x00000092ff00723e */ /* 0x000fe200020006ff */
[----:B------:R-:W-:Y:S01]  /*6c80*/  HADD2.F32 R94, -RZ, R4.H1_H1 ;  /* 0x30000004ff5e7230 */ /* 0x000fe20000004100 */
[----:B------:R-:W-:Y:S01]  /*6c90*/  F2FP.F16.E4M3.UNPACK_B R4, R145.H1 ;  /* 0x00000091ff04723e */ /* 0x000fe200030006ff */
[--C-:B------:R-:W-:Y:S02]  /*6ca0*/  HADD2.F32 R95, -RZ, R3.reuse.H0_H0 ;  /* 0x20000003ff5f7230 */ /* 0x100fe40000004100 */
[--C-:B------:R-:W-:Y:S02]  /*6cb0*/  HADD2.F32 R103, -RZ, R0.reuse.H0_H0 ;  /* 0x20000000ff677230 */ /* 0x100fe40000004100 */
[----:B------:R-:W-:Y:S01]  /*6cc0*/  HADD2.F32 R104, -RZ, R0.H1_H1 ;  /* 0x30000000ff687230 */ /* 0x000fe20000004100 */
[----:B------:R-:W-:Y:S01]  /*6cd0*/  F2FP.F16.E4M3.UNPACK_B R0, R147 ;  /* 0x00000093ff00723e */ /* 0x000fe200020006ff */
[----:B------:R-:W-:Y:S01]  /*6ce0*/  HADD2.F32 R96, -RZ, R3.H1_H1 ;  /* 0x30000003ff607230 */ /* 0x000fe20000004100 */
[----:B------:R-:W-:Y:S01]  /*6cf0*/  F2FP.F16.E4M3.UNPACK_B R3, R145 ;  /* 0x00000091ff03723e */ /* 0x000fe200020006ff */
[--C-:B------:R-:W-:Y:S02]  /*6d00*/  HADD2.F32 R101, -RZ, R4.reuse.H0_H0 ;  /* 0x20000004ff657230 */ /* 0x100fe40000004100 */
[----:B------:R-:W-:Y:S01]  /*6d10*/  HADD2.F32 R102, -RZ, R4.H1_H1 ;  /* 0x30000004ff667230 */ /* 0x000fe20000004100 */
[----:B------:R-:W-:Y:S01]  /*6d20*/  F2FP.F16.E4M3.UNPACK_B R4, R147.H1 ;  /* 0x00000093ff04723e */ /* 0x000fe200030006ff */
        /* <DEDUP_REMOVED lines=15> */
[--C-:B------:R-:W-:Y:S02]  /*6e20*/  HADD2.F32 R117, -RZ, R4.reuse.H0_H0 ;  /* 0x20000004ff757230 */ /* 0x100fe40000004100 */
[----:B------:R-:W-:Y:S02]  /*6e30*/  HADD2.F32 R118, -RZ, R4.H1_H1 ;  /* 0x30000004ff767230 */ /* 0x000fe40000004100 */
[--C-:B------:R-:W-:Y:S01]  /*6e40*/  HADD2.F32 R115, -RZ, R0.reuse.H0_H0 ;  /* 0x20000000ff737230 */ /* 0x100fe20000004100 */
[----:B------:R-:W1:Y:S01]  /*6e50*/  LDTM.x64 R4, tmem[UR4] ;  /* 0x00000004000479ee */ /* 0x000e620008340000 */
[----:B------:R-:W-:Y:S01]  /*6e60*/  HADD2.F32 R116, -RZ, R0.H1_H1 ;  /* 0x30000000ff747230 */ /* 0x000fe20000004100 */
[-C--:B------:R-:W-:Y:S01]  /*6e70*/  F2FP.F16.E4M3.UNPACK_B R0, R150.reuse.H1 ;  /* 0x00000096ff00723e */ /* 0x080fe200030006ff */
[--C-:B------:R-:W-:Y:S02]  /*6e80*/  HADD2.F32 R111, -RZ, R3.reuse.H0_H0 ;  /* 0x20000003ff6f7230 */ /* 0x100fe40000004100 */
[----:B------:R-:W-:Y:S01]  /*6e90*/  HADD2.F32 R112, -RZ, R3.H1_H1 ;  /* 0x30000003ff707230 */ /* 0x000fe20000004100 */
[----:B------:R-:W-:Y:S01]  /*6ea0*/  F2FP.F16.E4M3.UNPACK_B R3, R150 ;  /* 0x00000096ff03723e */ /* 0x000fe200020006ff */
[--C-:B------:R-:W-:Y:S02]  /*6eb0*/  HADD2.F32 R121, -RZ, R0.reuse.H0_H0 ;  /* 0x20000000ff797230 */ /* 0x100fe40000004100 */
[----:B------:R-:W-:Y:S01]  /*6ec0*/  HADD2.F32 R122, -RZ, R0.H1_H1 ;  /* 0x30000000ff7a7230 */ /* 0x000fe20000004100 */
[-C--:B------:R-:W-:Y:S01]  /*6ed0*/  F2FP.F16.E4M3.UNPACK_B R0, R152.reuse ;  /* 0x00000098ff00723e */ /* 0x080fe200020006ff */
[--C-:B------:R-:W-:Y:S02]  /*6ee0*/  HADD2.F32 R119, -RZ, R3.reuse.H0_H0 ;  /* 0x20000003ff777230 */ /* 0x100fe40000004100 */
[----:B------:R-:W-:Y:S01]  /*6ef0*/  HADD2.F32 R120, -RZ, R3.H1_H1 ;  /* 0x30000003ff787230 */ /* 0x000fe20000004100 */
[----:B------:R-:W-:Y:S01]  /*6f00*/  F2FP.F16.E4M3.UNPACK_B R3, R151 ;  /* 0x00000097ff03723e */ /* 0x000fe200020006ff */
[--C-:B------:R-:W-:Y:S02]  /*6f10*/  HADD2.F32 R127, -RZ, R0.reuse.H0_H0 ;  /* 0x20000000ff7f7230 */ /* 0x100fe40000004100 */
[----:B------:R-:W-:Y:S01]  /*6f20*/  HADD2.F32 R128, -RZ, R0.H1_H1 ;  /* 0x30000000ff807230 */ /* 0x000fe20000004100 */
[----:B------:R-:W-:Y:S01]  /*6f30*/  F2FP.F16.E4M3.UNPACK_B R0, R153 ;  /* 0x00000099ff00723e */ /* 0x000fe200020006ff */
        /* <DEDUP_REMOVED lines=9> */
[--C-:B------:R-:W-:Y:S02]  /*6fd0*/  HADD2.F32 R138, -RZ, R0.reuse.H1_H1 ;  /* 0x30000000ff8a7230 */ /* 0x100fe40000004100 */
[----:B------:R-:W-:Y:S02]  /*6fe0*/  HADD2.F32 R137, -RZ, R0.H0_H0 ;  /* 0x20000000ff897230 */ /* 0x000fe40000004100 */
[C-C-:B-1----:R-:W-:Y:S01]  /*6ff0*/  FFMA R0, R77.reuse, R4, R2.reuse ;  /* 0x000000044d007223 */ /* 0x142fe20000000002 */
[--C-:B------:R-:W-:Y:S02]  /*7000*/  HADD2.F32 R135, -RZ, R3.reuse.H0_H0 ;  /* 0x20000003ff877230 */ /* 0x100fe40000004100 */
[----:B------:R-:W-:Y:S02]  /*7010*/  HADD2.F32 R136, -RZ, R3.H1_H1 ;  /* 0x30000003ff887230 */ /* 0x000fe40000004100 */
[C-C-:B------:R-:W-:Y:S01]  /*7020*/  FFMA R3, R77.reuse, R5, R2.reuse ;  /* 0x000000054d037223 */ /* 0x140fe20000000002 */
        /* <DEDUP_REMOVED lines=60> */
[----:B------:R-:W-:Y:S01]  /*73f0*/  F2FP.F16.E4M3.UNPACK_B R65, R155 ;  /* 0x0000009bff41723e */ /* 0x000fe200020006ff */
[C-C-:B------:R-:W-:Y:S01]  /*7400*/  FFMA R66, R77.reuse, R66, R2.reuse ;  /* 0x000000424d427223 */ /* 0x140fe20000000002 */
[----:B------:R-:W-:Y:S01]  /*7410*/  FFMA R67, R77, R67, R2 ;  /* 0x000000434d437223 */ /* 0x000fe20000000002 */
[C---:B------:R-:W-:Y:S01]  /*7420*/  FFMA R0, R79.reuse, R78, R0 ;  /* 0x0000004e4f007223 */ /* 0x040fe20000000000 */
[C---:B------:R-:W-:Y:S01]  /*7430*/  FFMA R3, R79.reuse, R80, R3 ;  /* 0x000000504f037223 */ /* 0x040fe20000000003 */
[----:B------:R-:W-:Y:S01]  /*7440*/  F2FP.F16.E4M3.UNPACK_B R80, R155.H1 ;  /* 0x0000009bff50723e */ /* 0x000fe200030006ff */
[C---:B------:R-:W-:Y:S01]  /*7450*/  FFMA R6, R79.reuse, R81, R6 ;  /* 0x000000514f067223 */ /* 0x040fe20000000006 */
[C---:B------:R-:W-:Y:S01]  /*7460*/  FFMA R7, R79.reuse, R82, R7 ;  /* 0x000000524f077223 */ /* 0x040fe20000000007 */
[C---:B------:R-:W-:Y:S01]  /*7470*/  FFMA R4, R79.reuse, R83, R4 ;  /* 0x000000534f047223 */ /* 0x040fe20000000004 */
[C---:B------:R-:W-:Y:S01]  /*7480*/  FFMA R5, R79.reuse, R84, R5 ;  /* 0x000000544f057223 */ /* 0x040fe20000000005 */
[C---:B------:R-:W-:Y:S01]  /*7490*/  FFMA R10, R79.reuse, R85, R10 ;  /* 0x000000554f0a7223 */ /* 0x040fe2000000000a */
[----:B------:R-:W-:Y:S01]  /*74a0*/  FFMA R11, R79, R86, R11 ;  /* 0x000000564f0b7223 */ /* 0x000fe2000000000b */
[----:B------:R-:W-:Y:S01]  /*74b0*/  F2FP.SATFINITE.RELU.E4M3.F32.PACK_AB_MERGE_C R6, R7, R6, RZ ;  /* 0x000000060706723e */ /* 0x000fe200048078ff */
[C---:B------:R-:W-:Y:S01]  /*74c0*/  FFMA R8, R79.reuse, R87, R8 ;  /* 0x000000574f087223 */ /* 0x040fe20000000008 */
[C---:B------:R-:W-:Y:S01]  /*74d0*/  FFMA R9, R79.reuse, R88, R9 ;  /* 0x000000584f097223 */ /* 0x040fe20000000009 */
[----:B------:R-:W-:Y:S01]  /*74e0*/  FFMA R14, R79, R89, R14 ;  /* 0x000000594f0e7223 */ /* 0x000fe2000000000e */
[----:B------:R-:W-:Y:S01]  /*74f0*/  F2FP.SATFINITE.RELU.E4M3.F32.PACK_AB_MERGE_C R10, R11, R10, RZ ;  /* 0x0000000a0b0a723e */ /* 0x000fe200048078ff */
[----:B------:R-:W-:Y:S01]  /*7500*/  FFMA R15, R79, R90, R15 ;  /* 0x0000005a4f0f7223 */ /* 0x000fe2000000000f */
[----:B------:R-:W-:Y:S01]  /*7510*/  F2FP.SATFINITE.RELU.E4M3.F32.PACK_AB_MERGE_C R84, R3, R0, R6 ;  /* 0x000000000354723e */ /* 0x000fe20004807806 */
[----:B------:R-:W-:Y:S01]  /*7520*/  FFMA R12, R79, R91, R12 ;  /* 0x0000005b4f0c7223 */ /* 0x000fe2000000000c */
[----:B------:R-:W-:Y:S01]  /*7530*/  F2FP.SATFINITE.RELU.E4M3.F32.PACK_AB_MERGE_C R85, R5, R4, R10 ;  /* 0x000000040555723e */ /* 0x000fe2000480780a */
[----:B------:R-:W-:Y:S01]  /*7540*/  FFMA R13, R79, R92, R13 ;  /* 0x0000005c4f0d7223 */ /* 0x000fe2000000000d */
[----:B------:R-:W-:Y:S01]  /*7550*/  F2FP.SATFINITE.RELU.E4M3.F32.PACK_AB_MERGE_C R14, R15, R14, RZ ;  /* 0x0000000e0f0e723e */ /* 0x000fe200048078ff */
[C---:B------:R-:W-:Y:S01]  /*7560*/  FFMA R18, R79.reuse, R93, R18 ;  /* 0x0000005d4f127223 */ /* 0x040fe20000000012 */
[----:B------:R-:W-:Y:S01]  /*7570*/  SHF.L.U32 R0, R176, 0x4, RZ ;  /* 0x00000004b0007819 */ /* 0x000fe200000006ff */
[----:B------:R-:W-:Y:S01]  /*7580*/  FFMA R19, R79, R94, R19 ;  /* 0x0000005e4f137223 */ /* 0x000fe20000000013 */
[----:B------:R-:W-:Y:S01]  /*7590*/  F2FP.SATFINITE.RELU.E4M3.F32.PACK_AB_MERGE_C R86, R9, R8, R14 ;  /* 0x000000080956723e */ /* 0x000fe2000480780e */
[----:B------:R-:W-:Y:S01]  /*75a0*/  FFMA R16, R79, R95, R16 ;  /* 0x0000005f4f107223 */ /* 0x000fe20000000010 */
[----:B------:R-:W-:Y:S01]  /*75b0*/  SHF.L.U32 R4, R175, 0x4, RZ ;  /* 0x00000004af047819 */ /* 0x000fe200000006ff */
[----:B------:R-:W-:Y:S01]  /*75c0*/  FFMA R17, R79, R96, R17 ;  /* 0x000000604f117223 */ /* 0x000fe20000000011 */
[----:B------:R-:W-:Y:S01]  /*75d0*/  F2FP.SATFINITE.RELU.E4M3.F32.PACK_AB_MERGE_C R18, R19, R18, RZ ;  /* 0x000000121312723e */ /* 0x000fe200048078ff */
[C---:B------:R-:W-:Y:S01]  /*75e0*/  FFMA R22, R79.reuse, R97, R22 ;  /* 0x000000614f167223 */ /* 0x040fe20000000016 */
[----:B------:R-:W-:Y:S01]  /*75f0*/  IADD3 R195, PT, PT, R186, R4, RZ ;  /* 0x00000004bac37210 */ /* 0x000fe20007ffe0ff */
[----:B------:R-:W-:Y:S01]  /*7600*/  FFMA R23, R79, R98, R23 ;  /* 0x000000624f177223 */ /* 0x000fe20000000017 */
[----:B------:R-:W-:Y:S01]  /*7610*/  F2FP.SATFINITE.RELU.E4M3.F32.PACK_AB_MERGE_C R87, R13, R12, R18 ;  /* 0x0000000c0d57723e */ /* 0x000fe20004807812 */
[C---:B------:R-:W-:Y:S01]  /*7620*/  FFMA R20, R79.reuse, R99, R20 ;  /* 0x000000634f147223 */ /* 0x040fe20000000014 */
[----:B------:R-:W-:Y:S01]  /*7630*/  SHF.L.U32 R3, R184, 0x4, RZ ;  /* 0x00000004b8037819 */ /* 0x000fe200000006ff */
[----:B------:R-:W-:Y:S01]  /*7640*/  FFMA R21, R79, R100, R21 ;  /* 0x000000644f157223 */ /* 0x000fe20000000015 */
[----:B------:R-:W-:Y:S01]  /*7650*/  F2FP.SATFINITE.RELU.E4M3.F32.PACK_AB_MERGE_C R22, R23, R22, RZ ;  /* 0x000000161716723e */ /* 0x000fe200048078ff */
[----:B------:R-:W-:Y:S01]  /*7660*/  FFMA R26, R79, R101, R26 ;  /* 0x000000654f1a7223 */ /* 0x000fe2000000001a */
[----:B------:R-:W-:Y:S01]  /*7670*/  LEA R5, R181, UR49, 0x3 ;  /* 0x00000031b5057c11 */ /* 0x000fe2000f8e18ff */
[----:B------:R-:W-:Y:S01]  /*7680*/  FFMA R27, R79, R102, R27 ;  /* 0x000000664f1b7223 */ /* 0x000fe2000000001b */
[----:B------:R-:W-:Y:S01]  /*7690*/  F2FP.SATFINITE.RELU.E4M3.F32.PACK_AB_MERGE_C R16, R17, R16, R22 ;  /* 0x000000101110723e */ /* 0x000fe20004807816 */
[C---:B------:R-:W-:Y:S01]  /*76a0*/  FFMA R24, R79.reuse, R103, R24 ;  /* 0x000000674f187223 */ /* 0x040fe20000000018 */
[----:B------:R-:W-:Y:S01]  /*76b0*/  @!P6 SHF.L.U32 R6, R180, 0x1f, RZ ;  /* 0x0000001fb406e819 */ /* 0x000fe200000006ff */
[----:B------:R-:W-:Y:S01]  /*76c0*/  FFMA R25, R79, R104, R25 ;  /* 0x000000684f197223 */ /* 0x000fe20000000019 */
[----:B------:R-:W-:Y:S01]  /*76d0*/  F2FP.SATFINITE.RELU.E4M3.F32.PACK_AB_MERGE_C R17, R27, R26, RZ ;  /* 0x0000001a1b11723e */ /* 0x000fe200048078ff */
[C---:B------:R-:W-:Y:S01]  /*76e0*/  FFMA R30, R79.reuse, R105, R30 ;  /* 0x000000694f1e7223 */ /* 0x040fe2000000001e */
[C---:B------:R-:W-:Y:S01]  /*76f0*/  FFMA R31, R79.reuse, R106, R31 ;  /* 0x0000006a4f1f7223 */ /* 0x040fe2000000001f */
[----:B------:R-:W-:Y:S01]  /*7700*/  FFMA R28, R79, R107, R28 ;  /* 0x0000006b4f1c7223 */ /* 0x000fe2000000001c */
[----:B------:R-:W-:Y:S01]  /*7710*/  F2FP.SATFINITE.RELU.E4M3.F32.PACK_AB_MERGE_C R17, R21, R20, R17 ;  /* 0x000000141511723e */ /* 0x000fe20004807811 */
[----:B------:R1:W-:Y:S01]  /*7720*/  STS.128 [R171+UR49+0x4200], R84 ;  /* 0x00420054ab007988 */ /* 0x0003e20008000c31 */
[----:B------:R-:W-:Y:S01]  /*7730*/  FFMA R29, R79, R108, R29 ;  /* 0x0000006c4f1d7223 */ /* 0x000fe2000000001d */
[----:B------:R-:W-:Y:S01]  /*7740*/  F2FP.SATFINITE.RELU.E4M3.F32.PACK_AB_MERGE_C R18, R31, R30, RZ ;  /* 0x0000001e1f12723e */ /* 0x000fe200048078ff */
[C---:B------:R-:W-:Y:S01]  /*7750*/  FFMA R34, R79.reuse, R109, R34 ;  /* 0x0000006d4f227223 */ /* 0x040fe20000000022 */
[C---:B------:R-:W-:Y:S01]  /*7760*/  FFMA R35, R79.reuse, R110, R35 ;  /* 0x0000006e4f237223 */ /* 0x040fe20000000023 */
[----:B------:R-:W-:Y:S01]  /*7770*/  FFMA R32, R79, R111, R32 ;  /* 0x0000006f4f207223 */ /* 0x000fe20000000020 */
[----:B------:R-:W-:Y:S01]  /*7780*/  F2FP.SATFINITE.RELU.E4M3.F32.PACK_AB_MERGE_C R18, R25, R24, R18 ;  /* 0x000000181912723e */ /* 0x000fe20004807812 */
[C---:B------:R-:W-:Y:S01]  /*7790*/  FFMA R33, R79.reuse, R112, R33 ;  /* 0x000000704f217223 */ /* 0x040fe20000000021 */
[----:B------:R-:W-:Y:S01]  /*77a0*/  FFMA R38, R79, R113, R38 ;  /* 0x000000714f267223 */ /* 0x000fe20000000026 */
[----:B------:R-:W-:Y:S01]  /*77b0*/  F2FP.SATFINITE.RELU.E4M3.F32.PACK_AB_MERGE_C R19, R35, R34, RZ ;  /* 0x000000222313723e */ /* 0x000fe200048078ff */
[C---:B------:R-:W-:Y:S01]  /*77c0*/  FFMA R39, R79.reuse, R114, R39 ;  /* 0x000000724f277223 */ /* 0x040fe20000000027 */
[C---:B------:R-:W-:Y:S01]  /*77d0*/  FFMA R36, R79.reuse, R115, R36 ;  /* 0x000000734f247223 */ /* 0x040fe20000000024 */
[----:B------:R-:W-:Y:S01]  /*77e0*/  FFMA R37, R79, R116, R37 ;  /* 0x000000744f257223 */ /* 0x000fe20000000025 */
[----:B------:R-:W-:Y:S01]  /*77f0*/  F2FP.SATFINITE.RELU.E4M3.F32.PACK_AB_MERGE_C R19, R29, R28, R19 ;  /* 0x0000001c1d13723e */ /* 0x000fe20004807813 */
[C---:B------:R-:W-:Y:S01]  /*7800*/  FFMA R42, R79.reuse, R117, R42 ;  /* 0x000000754f2a7223 */ /* 0x040fe2000000002a */
[C---:B------:R-:W-:Y:S01]  /*7810*/  FFMA R43, R79.reuse, R118, R43 ;  /* 0x000000764f2b7223 */ /* 0x040fe2000000002b */
[C---:B------:R-:W-:Y:S01]  /*7820*/  FFMA R40, R79.reuse, R119, R40 ;  /* 0x000000774f287223 */ /* 0x040fe20000000028 */
[C---:B------:R-:W-:Y:S01]  /*7830*/  FFMA R41, R79.reuse, R120, R41 ;  /* 0x000000784f297223 */ /* 0x040fe20000000029 */
[--C-:B------:R-:W-:Y:S02]  /*7840*/  HADD2.F32 R125, -RZ, R126.reuse.H0_H0 ;  /* 0x2000007eff7d7230 */ /* 0x100fe40000004100 */
[C---:B------:R-:W-:Y:S01]  /*7850*/  FFMA R46, R79.reuse, R121, R46 ;  /* 0x000000794f2e7223 */ /* 0x040fe2000000002e */
[----:B------:R-:W-:Y:S02]  /*7860*/  HADD2.F32 R126, -RZ, R126.H1_H1 ;  /* 0x3000007eff7e7230 */ /* 0x000fe40000004100 */
[C---:B------:R-:W-:Y:S01]  /*7870*/  FFMA R47, R79.reuse, R122, R47 ;  /* 0x0000007a4f2f7223 */ /* 0x040fe2000000002f */
[C---:B------:R-:W-:Y:S01]  /*7880*/  FFMA R44, R79.reuse, R123, R44 ;  /* 0x0000007b4f2c7223 */ /* 0x040fe2000000002c */
[C---:B------:R-:W-:Y:S01]  /*7890*/  FFMA R45, R79.reuse, R124, R45 ;  /* 0x0000007c4f2d7223 */ /* 0x040fe2000000002d */
        /* <DEDUP_REMOVED lines=14> */
[C---:B------:R-:W-:Y:S01]  /*7980*/  FFMA R62, R79.reuse, R137, R62 ;  /* 0x000000894f3e7223 */ /* 0x040fe2000000003e */
[----:B------:R-:W-:Y:S01]  /*7990*/  FFMA R63, R79, R138, R63 ;  /* 0x0000008a4f3f7223 */ /* 0x000fe2000000003f */
[--C-:B------:R-:W-:Y:S01]  /*79a0*/  HADD2.F32 R64, -RZ, R65.reuse.H0_H0 ;  /* 0x20000041ff407230 */ /* 0x100fe20000004100 */
[----:B------:R-:W-:Y:S01]  /*79b0*/  IADD3 R138, PT, PT, R186, R0, RZ ;  /* 0x00000000ba8a7210 */ /* 0x000fe20007ffe0ff */
[----:B------:R-:W-:Y:S01]  /*79c0*/  HADD2.F32 R65, -RZ, R65.H1_H1 ;  /* 0x30000041ff417230 */ /* 0x000fe20000004100 */
[----:B------:R-:W-:Y:S01]  /*79d0*/  F2FP.SATFINITE.RELU.E4M3.F32.PACK_AB_MERGE_C R38, R39, R38, RZ ;  /* 0x000000262726723e */ /* 0x000fe200048078ff */
[--C-:B------:R-:W-:Y:S01]  /*79e0*/  HADD2.F32 R78, -RZ, R80.reuse.H0_H0 ;  /* 0x20000050ff4e7230 */ /* 0x100fe20000004100 */
[----:B------:R-:W-:Y:S01]  /*79f0*/  F2FP.SATFINITE.RELU.E4M3.F32.PACK_AB_MERGE_C R42, R43, R42, RZ ;  /* 0x0000002a2b2a723e */ /* 0x000fe200048078ff */
[----:B------:R1:W-:Y:S01]  /*7a00*/  STS.128 [R138+0x4010], R16 ;  /* 0x004010108a007388 */ /* 0x0003e20000000c00 */
[----:B------:R-:W-:Y:S01]  /*7a10*/  F2FP.SATFINITE.RELU.E4M3.F32.PACK_AB_MERGE_C R34, R47, R46, RZ ;  /* 0x0000002e2f22723e */ /* 0x000fe200048078ff */
[----:B------:R-:W-:Y:S01]  /*7a20*/  HADD2.F32 R80, -RZ, R80.H1_H1 ;  /* 0x30000050ff507230 */ /* 0x000fe20000004100 */
[----:B------:R-:W-:Y:S01]  /*7a30*/  F2FP.SATFINITE.RELU.E4M3.F32.PACK_AB_MERGE_C R35, R51, R50, RZ ;  /* 0x000000323323723e */ /* 0x000fe200048078ff */
[C---:B------:R-:W-:Y:S01]  /*7a40*/  FFMA R60, R79.reuse, R64, R60 ;  /* 0x000000404f3c7223 */ /* 0x040fe2000000003c */
[C---:B------:R-:W-:Y:S01]  /*7a50*/  FFMA R61, R79.reuse, R65, R61 ;  /* 0x000000414f3d7223 */ /* 0x040fe2000000003d */
[----:B------:R-:W-:Y:S01]  /*7a60*/  FFMA R66, R79, R78, R66 ;  /* 0x0000004e4f427223 */ /* 0x000fe20000000042 */
[----:B------:R-:W-:Y:S01]  /*7a70*/  F2FP.SATFINITE.RELU.E4M3.F32.PACK_AB_MERGE_C R32, R33, R32, R38 ;  /* 0x000000202120723e */ /* 0x000fe20004807826 */
[----:B------:R-:W-:Y:S01]  /*7a80*/  FFMA R67, R79, R80, R67 ;  /* 0x000000504f437223 */ /* 0x000fe20000000043 */
[----:B------:R-:W-:Y:S02]  /*7a90*/  F2FP.SATFINITE.RELU.E4M3.F32.PACK_AB_MERGE_C R33, R37, R36, R42 ;  /* 0x000000242521723e */ /* 0x000fe4000480782a */
[----:B------:R-:W-:Y:S02]  /*7aa0*/  F2FP.SATFINITE.RELU.E4M3.F32.PACK_AB_MERGE_C R34, R41, R40, R34 ;  /* 0x000000282922723e */ /* 0x000fe40004807822 */
[----:B------:R-:W-:Y:S02]  /*7ab0*/  F2FP.SATFINITE.RELU.E4M3.F32.PACK_AB_MERGE_C R35, R45, R44, R35 ;  /* 0x0000002c2d23723e */ /* 0x000fe40004807823 */
[----:B------:R-:W-:Y:S02]  /*7ac0*/  F2FP.SATFINITE.RELU.E4M3.F32.PACK_AB_MERGE_C R54, R55, R54, RZ ;  /* 0x000000363736723e */ /* 0x000fe400048078ff */
[----:B------:R-:W-:Y:S01]  /*7ad0*/  F2FP.SATFINITE.RELU.E4M3.F32.PACK_AB_MERGE_C R58, R59, R58, RZ ;  /* 0x0000003a3b3a723e */ /* 0x000fe200048078ff */
[----:B------:R1:W-:Y:S01]  /*7ae0*/  STS.128 [R195+0x4020], R32 ;  /* 0x00402020c3007388 */ /* 0x0003e20000000c00 */
[----:B------:R-:W-:Y:S02]  /*7af0*/  F2FP.SATFINITE.RELU.E4M3.F32.PACK_AB_MERGE_C R50, R63, R62, RZ ;  /* 0x0000003e3f32723e */ /* 0x000fe400048078ff */
[----:B------:R-:W-:Y:S02]  /*7b00*/  F2FP.SATFINITE.RELU.E4M3.F32.PACK_AB_MERGE_C R51, R67, R66, RZ ;  /* 0x000000424333723e */ /* 0x000fe400048078ff */
[----:B------:R-:W-:Y:S02]  /*7b10*/  F2FP.SATFINITE.RELU.E4M3.F32.PACK_AB_MERGE_C R48, R49, R48, R54 ;  /* 0x000000303130723e */ /* 0x000fe40004807836 */
[----:B------:R-:W-:Y:S02]  /*7b20*/  F2FP.SATFINITE.RELU.E4M3.F32.PACK_AB_MERGE_C R49, R53, R52, R58 ;  /* 0x000000343531723e */ /* 0x000fe4000480783a */
[----:B------:R-:W-:Y:S02]  /*7b30*/  F2FP.SATFINITE.RELU.E4M3.F32.PACK_AB_MERGE_C R50, R57, R56, R50 ;  /* 0x000000383932723e */ /* 0x000fe40004807832 */
[----:B------:R-:W-:Y:S02]  /*7b40*/  F2FP.SATFINITE.RELU.E4M3.F32.PACK_AB_MERGE_C R51, R61, R60, R51 ;  /* 0x0000003c3d33723e */ /* 0x000fe40004807833 */
[----:B------:R-:W-:Y:S05]  /*7b50*/  IADD3 R194, PT, PT, R3, R138, RZ ;  /* 0x0000008a03c27210 */ /* 0x000fea0007ffe0ff */
[----:B------:R1:W-:Y:S01]  /*7b60*/  STS.128 [R194+0x4010], R48 ;  /* 0x00401030c2007388 */ /* 0x0003e20000000c00 */
[----:B------:R-:W-:Y:S01]  /*7b70*/  @!PT LDS RZ, [RZ] ;  /* 0x00000000fffff984 */ /* 0x000fe20000000800 */
[----:B------:R-:W-:Y:S01]  /*7b80*/  @!PT LDS RZ, [RZ] ;  /* 0x00000000fffff984 */ /* 0x000fe20000000800 */
[----:B------:R-:W-:Y:S01]  /*7b90*/  @!PT LDS RZ, [RZ] ;  /* 0x00000000fffff984 */ /* 0x000fe20000000800 */
[----:B------:R-:W-:Y:S01]  /*7ba0*/  @!PT LDS RZ, [RZ] ;  /* 0x00000000fffff984 */ /* 0x000fe20000000800 */
[----:B------:R2:W-:Y:S07]  /*7bb0*/  MEMBAR.ALL.CTA ;  /* 0x0000000000007992 */ /* 0x0005ee0000008000 */
[----:B--2---:R-:W2:Y:S02]  /*7bc0*/  FENCE.VIEW.ASYNC.S ;  /* 0x00000000000073c6 */ /* 0x004ea40000000000 */
[----:B--2---:R-:W-:Y:S06]  /*7bd0*/  BAR.SYNC.DEFER_BLOCKING 0x1, 0x80 ;  /* 0x0042000000007b1d */ /* 0x004fec0000010000 */
[----:B------:R-:W-:Y:S05]  /*7be0*/  @P0 BRA `(.L_x_129) ;  /* 0x0000000000280947 */ /* 0x000fea0003800000 */
[----:B------:R-:W-:Y:S02]  /*7bf0*/  UIADD3 UR4, UPT, UPT, UR49, 0x4200, URZ ;  /* 0x0000420031047890 */ /* 0x000fe4000fffe0ff */
[----:B------:R-:W-:Y:S01]  /*7c00*/  UIADD3 UR6, UP0, UPT, UR52, 0x680, URZ ;  /* 0x0000068034067890 */ /* 0x000fe2000ff1e0ff */
[----:B------:R-:W-:Y:S03]  /*7c10*/  UMOV UR43, UR36 ;  /* 0x00000024002b7c82 */ /* 0x000fe60008000000 */
[----:B------:R-:W-:Y:S01]  /*7c20*/  MOV R189, UR4 ;  /* 0x0000000400bd7c02 */ /* 0x000fe20008000f00 */
[----:B------:R-:W-:Y:S03]  /*7c30*/  UIADD3.X UR7, UPT, UPT, URZ, UR53, URZ, UP0, !UPT ;  /* 0x00000035ff077290 */ /* 0x000fe600087fe4ff */
[----:B------:R-:W-:Y:S11]  /*7c40*/  R2UR UR40, R189 ;  /* 0x00000000bd2872ca */ /* 0x000ff600000e0000 */
[----:B------:R-:W-:Y:S02]  /*7c50*/  @!UPT UIADD3 URZ, UPT, UPT, URZ, URZ, URZ ;  /* 0x000000fffffff290 */ /* 0x000fe4000fffe0ff */
[----:B------:R2:W-:Y:S01]  /*7c60*/  UTMASTG.3D [UR40], [UR6] ;  /* 0x00000028060073b5 */ /* 0x0005e20008010000 */
[----:B------:R0:W-:Y:S01]  /*7c70*/  UTMACMDFLUSH ;  /* 0x00000000000079b7 */ /* 0x0001e20000000000 */
[----:B--2---:R-:W-:Y:S04]  /*7c80*/  DEPBAR.LE SB0, 0x1 ;  /* 0x000080400000791a */ /* 0x004fe80000000000 */
.L_x_129:
[----:B------:R-:W-:Y:S05]  /*7c90*/  BSYNC.RECONVERGENT B0 ;  /* 0x0000000000007941 */ /* 0x000fea0003800200 */
.L_x_128:
[----:B------:R-:W-:Y:S06]  /*7ca0*/  BAR.SYNC.DEFER_BLOCKING 0x1, 0x80 ;  /* 0x0042000000007b1d */ /* 0x000fec0000010000 */
[----:B------:R-:W2:Y:S01]  /*7cb0*/  @!P6 SYNCS.PHASECHK.TRANS64.TRYWAIT P0, [R5+URZ+0x100], R6 ;  /* 0x000100060500e5a7 */ /* 0x000ea200080011ff */
[----:B------:R-:W-:Y:S01]  /*7cc0*/  BSSY B1, `(.L_x_130) ;  /* 0x0000023000017945 */ /* 0x000fe20003800000 */
[----:B--2---:R-:W-:Y:S03]  /*7cd0*/  @!P6 SEL R196, RZ, 0x1, !P0 ;  /* 0x00000001ffc4e807 */ /* 0x004fe60004000000 */
[----:B------:R-:W-:Y:S05]  /*7ce0*/  @P6 BRA `(.L_x_131) ;  /* 0x0000000000806947 */ /* 0x000fea0003800000 */
[----:B------:R-:W-:Y:S01]  /*7cf0*/  ISETP.NE.AND P1, PT, R197, RZ, PT ;  /* 0x000000ffc500720c */ /* 0x000fe20003f25270 */
[----:B------:R-:W-:Y:S01]  /*7d00*/  BSSY B0, `(.L_x_132) ;  /* 0x000000a000007945 */ /* 0x000fe20003800000 */
[----:B------:R-:W-:Y:S11]  /*7d10*/  ISETP.NE.AND P0, PT, R196, RZ, PT ;  /* 0x000000ffc400720c */ /* 0x000ff60003f05270 */
[----:B------:R-:W-:Y:S04]  /*7d20*/  @P1 IMAD R6, R181, 0x2000, R186 ;  /* 0x00002000b5061824 */ /* 0x000fe800078e02ba */
[C---:B------:R-:W-:Y:S01]  /*7d30*/  @P1 IMAD.IADD R0, R6.reuse, 0x1, R0 ;  /* 0x0000000106001824 */ /* 0x040fe200078e0200 */
[----:B------:R-:W-:Y:S03]  /*7d40*/  @P1 IADD3 R4, PT, PT, R6, R4, RZ ;  /* 0x0000000406041210 */ /* 0x000fe60007ffe0ff */
[----:B------:R-:W-:Y:S01]  /*7d50*/  @P1 IMAD.IADD R7, R3, 0x1, R0 ;  /* 0x0000000103071824 */ /* 0x000fe200078e0200 */
[----:B------:R-:W-:Y:S06]  /*7d60*/  @P0 BRA `(.L_x_133) ;  /* 0x00000000000c0947 */ /* 0x000fec0003800000 */
[----:B------:R-:W-:Y:S04]  /*7d70*/  SHF.L.U32 R3, R180, 0x1f, RZ ;  /* 0x0000001fb4037819 */ /* 0x000fe800000006ff */
[----:B------:R-:W2:Y:S02]  /*7d80*/  SYNCS.PHASECHK.TRANS64.TRYWAIT P0, [R5+URZ+0x100], R3 ;  /* 0x00010003050075a7 */ /* 0x000ea400080011ff */
[----:B--2---:R-:W-:Y:S05]  /*7d90*/  @!P0 BRA `(.L_x_134) ;  /* 0x0000002400248947 */ /* 0x004fea0003800000 */
.L_x_133:
[----:B------:R-:W-:Y:S05]  /*7da0*/  BSYNC B0 ;  /* 0x0000000000007941 */ /* 0x000fea0003800000 */
.L_x_132:
[----:B------:R-:W-:Y:S01]  /*7db0*/  ISETP.NE.AND P0, PT, R197, RZ, PT ;  /* 0x000000ffc500720c */ /* 0x000fe20003f05270 */
[----:B--2---:R-:W-:Y:S02]  /*7dc0*/  VIADD R5, R5, 0x110 ;  /* 0x0000011005057836 */ /* 0x004fe40000000000 */
[----:B------:R-:W-:Y:S10]  /*7dd0*/  VIADD R181, R181, 0x1 ;  /* 0x00000001b5b57836 */ /* 0x000ff40000000000 */
[----:B------:R2:W3:Y:S04]  /*7de0*/  @P0 LDS.128 R144, [R0+0x10] ;  /* 0x0000100000900984 */ /* 0x0004e80000000c00 */
[----:B------:R4:W1:Y:S04]  /*7df0*/  @P0 LDS.128 R140, [R6] ;  /* 0x00000000068c0984 */ /* 0x0008680000000c00 */
        /* <DEDUP_REMOVED lines=10> */
[----:B--2---:R-:W-:Y:S05]  /*7ea0*/  IMAD.U32 R0, RZ, RZ, UR37 ;  /* 0x00000025ff007e24 */ /* 0x004fea000f8e00ff */
[----:B------:R-:W-:Y:S04]  /*7eb0*/  PRMT R0, R0, 0x654, R5 ;  /* 0x0000065400007816 */ /* 0x000fe80000000005 */
[----:B-----5:R2:W-:Y:S02]  /*7ec0*/  SYNCS.ARRIVE.TRANS64.RED.A1T0 RZ, [R0+URZ], RZ ;  /* 0x000000ff00ff79a7 */ /* 0x0205e400081004ff */
[----:B--2---:R-:W-:Y:S04]  /*7ed0*/  SEL R0, RZ, 0x1, P0 ;  /* 0x00000001ff007807 */ /* 0x004fe80000000000 */
[----:B-1-34-:R-:W-:Y:S02]  /*7ee0*/  LOP3.LUT R180, R180, R0, RZ, 0x3c, !PT ;  /* 0x00000000b4b47212 */ /* 0x01afe400078e3cff */
.L_x_131:
[----:B------:R-:W-:Y:S05]  /*7ef0*/  BSYNC B1 ;  /* 0x0000000000017941 */ /* 0x000fea0003800000 */
.L_x_130:
[----:B------:R-:W-:Y:S05]  /*7f00*/  VIADD R0, R157, 0x40 ;  /* 0x000000409d007836 */ /* 0x000fea0000000000 */
[----:B------:R-:W-:Y:S04]  /*7f10*/  SHF.R.U32.HI R0, RZ, 0x15, R0 ;  /* 0x00000015ff007819 */ /* 0x000fe80000011600 */
[----:B------:R-:W-:Y:S11]  /*7f20*/  LOP3.LUT P0, RZ, R0, 0x3, R172, 0x48, !PT ;  /* 0x0000000300ff7812 */ /* 0x000ff600078048ac */
[----:B------:R-:W-:Y:S02]  /*7f30*/  @!UPT UIADD3 URZ, UPT, UPT, URZ, URZ, URZ ;  /* 0x000000fffffff290 */ /* 0x000fe4000fffe0ff */
[----:B------:R-:W-:Y:S05]  /*7f40*/  @!P0 BRA `(.L_x_135) ;  /* 0x0000000000408947 */ /* 0x000fea0003800000 */
[----:B------:R-:W2:Y:S01]  /*7f50*/  LDCU.64 UR8, c[0x4][0x70] ;  /* 0x01000e00ff0877ac */ /* 0x000ea20008000a00 */
[----:B------:R-:W-:Y:S01]  /*7f60*/  MOV R15, 0x0 ;  /* 0x00000000000f7802 */ /* 0x000fe20000000f00 */
[----:B------:R-:W-:Y:S02]  /*7f70*/  HFMA2 R12, -RZ, RZ, 0, 5.9604644775390625e-08 ;  /* 0x00000001ff0c7431 */ /* 0x000fe400000001ff */
[----:B------:R-:W-:Y:S02]  /*7f80*/  IMAD.MOV.U32 R8, RZ, RZ, 0x192 ;  /* 0x00000192ff087424 */ /* 0x000fe400078e00ff */
[----:B------:R-:W-:Y:S01]  /*7f90*/  IMAD.MOV.U32 R13, RZ, RZ, RZ ;  /* 0x000000ffff0d7224 */ /* 0x000fe200078e00ff */
[----:B------:R-:W3:Y:S01]  /*7fa0*/  LDCU.64 UR6, c[0x4][0x78] ;  /* 0x01000f00ff0677ac */ /* 0x000ee20008000a00 */
[----:B------:R-:W4:Y:S01]  /*7fb0*/  LDC.64 R14, c[0x4][R15] ;  /* 0x010000000f0e7b82 */ /* 0x000f220000000a00 */
[----:B------:R-:W5:Y:S01]  /*7fc0*/  LDCU.64 UR4, c[0x4][0x10] ;  /* 0x01000200ff0477ac */ /* 0x000f620008000a00 */
[----:B--2---:R-:W-:Y:S01]  /*7fd0*/  MOV R5, UR9 ;  /* 0x0000000900057c02 */ /* 0x004fe20008000f00 */
[----:B------:R-:W-:Y:S01]  /*7fe0*/  IMAD.U32 R4, RZ, RZ, UR8 ;  /* 0x00000008ff047e24 */ /* 0x000fe2000f8e00ff */
[----:B---3--:R-:W-:Y:S01]  /*7ff0*/  MOV R7, UR7 ;  /* 0x0000000700077c02 */ /* 0x008fe20008000f00 */
[----:B------:R-:W-:Y:S01]  /*8000*/  IMAD.U32 R6, RZ, RZ, UR6 ;  /* 0x00000006ff067e24 */ /* 0x000fe2000f8e00ff */
[----:B-----5:R-:W-:Y:S01]  /*8010*/  MOV R11, UR5 ;  /* 0x00000005000b7c02 */ /* 0x020fe20008000f00 */
[----:B------:R-:W-:Y:S02]  /*8020*/  IMAD.U32 R10, RZ, RZ, UR4 ;  /* 0x00000004ff0a7e24 */ /* 0x000fe4000f8e00ff */
[----:B------:R-:W-:Y:S07]  /*8030*/  LEPC R20, `(.L_x_135) ;  /* 0x000000001014794e */ /* 0x000fee0000000000 */
[----:B-1--4-:R-:W-:Y:S05]  /*8040*/  CALL.ABS.NOINC R14 ;  /* 0x000000000e007343 */ /* 0x012fea0003c00000 */
.L_x_135:
[----:B------:R-:W-:Y:S01]  /*8050*/  ISETP.NE.AND P0, PT, R190, RZ, PT ;  /* 0x000000ffbe00720c */ /* 0x000fe20003f05270 */
[----:B------:R-:W-:Y:S05]  /*8060*/  WARPSYNC.ALL ;  /* 0x0000000000007948 */ /* 0x000fea0003800000 */
[----:B------:R-:W-:Y:S01]  /*8070*/  R2UR UR4, R157 ;  /* 0x000000009d0472ca */ /* 0x000fe200000e0000 */
[----:B------:R-:W-:Y:S01]  /*8080*/  BSSY.RECONVERGENT B0, `(.L_x_136) ;  /* 0x000011c000007945 */ /* 0x000fe20003800200 */
[----:B------:R-:W-:Y:S02]  /*8090*/  F2FP.F16.E4M3.UNPACK_B R12, R140 ;  /* 0x0000008cff0c723e */ /* 0x000fe400020006ff */
[----:B------:R-:W-:Y:S02]  /*80a0*/  F2FP.F16.E4M3.UNPACK_B R11, R141 ;  /* 0x0000008dff0b723e */ /* 0x000fe400020006ff */
[----:B------:R-:W-:Y:S01]  /*80b0*/  F2FP.F16.E4M3.UNPACK_B R10, R142 ;  /* 0x0000008eff0a723e */ /* 0x000fe200020006ff */
[--C-:B------:R-:W-:Y:S01]  /*80c0*/  HADD2.F32 R78, -RZ, R12.reuse.H0_H0 ;  /* 0x2000000cff4e7230 */ /* 0x100fe20000004100 */
[----:B------:R-:W-:Y:S01]  /*80d0*/  F2FP.F16.E4M3.UNPACK_B R9, R143 ;  /* 0x0000008fff09723e */ /* 0x000fe200020006ff */
[----:B------:R-:W-:Y:S01]  /*80e0*/  HADD2.F32 R80, -RZ, R12.H1_H1 ;  /* 0x3000000cff507230 */ /* 0x000fe20000004100 */
[----:B------:R-:W-:Y:S01]  /*80f0*/  F2FP.F16.E4M3.UNPACK_B R8, R144 ;  /* 0x00000090ff08723e */ /* 0x000fe200020006ff */
[--C-:B------:R-:W-:Y:S01]  /*8100*/  HADD2.F32 R83, -RZ, R11.reuse.H0_H0 ;  /* 0x2000000bff537230 */ /* 0x100fe20000004100 */
[----:B------:R-:W-:Y:S01]  /*8110*/  F2FP.F16.E4M3.UNPACK_B R7, R145 ;  /* 0x00000091ff07723e */ /* 0x000fe200020006ff */
[----:B-1----:R-:W-:Y:S01]  /*8120*/  HADD2.F32 R84, -RZ, R11.H1_H1 ;  /* 0x3000000bff547230 */ /* 0x002fe20000004100 */
[----:B------:R-:W-:Y:S01]  /*8130*/  F2FP.F16.E4M3.UNPACK_B R6, R146 ;  /* 0x00000092ff06723e */ /* 0x000fe200020006ff */
[--C-:B------:R-:W-:Y:S01]  /*8140*/  HADD2.F32 R87, -RZ, R10.reuse.H0_H0 ;  /* 0x2000000aff577230 */ /* 0x100fe20000004100 */
[----:B------:R-:W-:Y:S01]  /*8150*/  F2FP.F16.E4M3.UNPACK_B R5, R147 ;  /* 0x00000093ff05723e */ /* 0x000fe200020006ff */
[----:B------:R-:W-:Y:S01]  /*8160*/  HADD2.F32 R88, -RZ, R10.H1_H1 ;  /* 0x3000000aff587230 */ /* 0x000fe20000004100 */
[----:B------:R-:W-:Y:S01]  /*8170*/  F2FP.F16.E4M3.UNPACK_B R4, R148 ;  /* 0x00000094ff04723e */ /* 0x000fe200020006ff */
[--C-:B------:R-:W-:Y:S01]  /*8180*/  HADD2.F32 R91, -RZ, R9.reuse.H0_H0 ;  /* 0x20000009ff5b7230 */ /* 0x100fe20000004100 */
[----:B------:R-:W-:Y:S01]  /*8190*/  F2FP.F16.E4M3.UNPACK_B R0, R154 ;  /* 0x0000009aff00723e */ /* 0x000fe200020006ff */
[----:B------:R-:W-:Y:S01]  /*81a0*/  HADD2.F32 R92, -RZ, R9.H1_H1 ;  /* 0x30000009ff5c7230 */ /* 0x000fe20000004100 */
[----:B------:R-:W-:Y:S01]  /*81b0*/  F2FP.F16.E4M3.UNPACK_B R3, R153 ;  /* 0x00000099ff03723e */ /* 0x000fe200020006ff */
[--C-:B------:R-:W-:Y:S01]  /*81c0*/  HADD2.F32 R95, -RZ, R8.reuse.H0_H0 ;  /* 0x20000008ff5f7230 */ /* 0x100fe20000004100 */
[----:B------:R-:W-:Y:S01]  /*81d0*/  F2FP.F16.E4M3.UNPACK_B R140, R140.H1 ;  /* 0x0000008cff8c723e */ /* 0x000fe200030006ff */
[----:B------:R-:W-:Y:S01]  /*81e0*/  HADD2.F32 R96, -RZ, R8.H1_H1 ;  /* 0x30000008ff607230 */ /* 0x000fe20000004100 */
[----:B------:R-:W-:Y:S01]  /*81f0*/  F2FP.F16.E4M3.UNPACK_B R141, R141.H1 ;  /* 0x0000008dff8d723e */ /* 0x000fe200030006ff */
[--C-:B------:R-:W-:Y:S01]  /*8200*/  HADD2.F32 R99, -RZ, R7.reuse.H0_H0 ;  /* 0x20000007ff637230 */ /* 0x100fe20000004100 */
[----:B------:R-:W-:Y:S01]  /*8210*/  F2FP.F16.E4M3.UNPACK_B R142, R142.H1 ;  /* 0x0000008eff8e723e */ /* 0x000fe200030006ff */
[----:B------:R-:W-:Y:S01]  /*8220*/  HADD2.F32 R100, -RZ, R7.H1_H1 ;  /* 0x30000007ff647230 */ /* 0x000fe20000004100 */
[----:B------:R-:W-:Y:S01]  /*8230*/  F2FP.F16.E4M3.UNPACK_B R143, R143.H1 ;  /* 0x0000008fff8f723e */ /* 0x000fe200030006ff */
[--C-:B------:R-:W-:Y:S01]  /*8240*/  HADD2.F32 R103, -RZ, R6.reuse.H0_H0 ;  /* 0x20000006ff677230 */ /* 0x100fe20000004100 */
[----:B------:R-:W-:Y:S01]  /*8250*/  IADD3 R192, PT, PT, R192, 0x170, RZ ;  /* 0x00000170c0c07810 */ /* 0x000fe20007ffe0ff */
[----:B------:R-:W-:Y:S01]  /*8260*/  HADD2.F32 R104, -RZ, R6.H1_H1 ;  /* 0x30000006ff687230 */ /* 0x000fe20000004100 */
[----:B------:R-:W-:Y:S01]  /*8270*/  F2FP.F16.E4M3.UNPACK_B R116, R149 ;  /* 0x00000095ff74723e */ /* 0x000fe200020006ff */
[--C-:B------:R-:W-:Y:S01]  /*8280*/  HADD2.F32 R107, -RZ, R5.reuse.H0_H0 ;  /* 0x20000005ff6b7230 */ /* 0x100fe20000004100 */
[----:B------:R-:W-:Y:S01]  /*8290*/  LOP3.LUT R192, R192, 0xfefffff8, RZ, 0xc0, !PT ;  /* 0xfefffff8c0c07812 */ /* 0x000fe200078ec0ff */
[----:B------:R-:W-:Y:S01]  /*82a0*/  HADD2.F32 R108, -RZ, R5.H1_H1 ;  /* 0x30000005ff6c7230 */ /* 0x000fe20000004100 */
[----:B------:R-:W-:Y:S01]  /*82b0*/  F2FP.F16.E4M3.UNPACK_B R120, R150 ;  /* 0x00000096ff78723e */ /* 0x000fe200020006ff */
[--C-:B------:R-:W-:Y:S01]  /*82c0*/  HADD2.F32 R111, -RZ, R4.reuse.H0_H0 ;  /* 0x20000004ff6f7230 */ /* 0x100fe20000004100 */
[-C--:B------:R-:W-:Y:S01]  /*82d0*/  F2FP.F16.E4M3.UNPACK_B R124, R151.reuse ;  /* 0x00000097ff7c723e */ /* 0x080fe200020006ff */
[----:B------:R-:W-:Y:S01]  /*82e0*/  HADD2.F32 R112, -RZ, R4.H1_H1 ;  /* 0x30000004ff707230 */ /* 0x000fe20000004100 */
[----:B------:R-:W-:Y:S01]  /*82f0*/  F2FP.F16.E4M3.UNPACK_B R151, R151.H1 ;  /* 0x00000097ff97723e */ /* 0x000fe200030006ff */
[----:B------:R-:W1:Y:S01]  /*8300*/  LDTM.x64 R4, tmem[UR4+0x40] ;  /* 0x00004004000479ee */ /* 0x000e620008340000 */
[----:B------:R-:W-:Y:S01]  /*8310*/  NOP ;  /* 0x0000000000007918 */ /* 0x000fe20000000000 */
[----:B-1----:R1:W-:Y:S01]  /*8320*/  SYNCS.ARRIVE.TRANS64.RED.A1T0 RZ, [R192+URZ], RZ ;  /* 0x000000ffc0ff79a7 */ /* 0x0023e200081004ff */
        /* <DEDUP_REMOVED lines=20> */
[--C-:B------:R-:W-:Y:S02]  /*8470*/  HADD2.F32 R123, -RZ, R124.reuse.H0_H0 ;  /* 0x2000007cff7b7230 */ /* 0x100fe40000004100 */
[C-C-:B------:R-:W-:Y:S01]  /*8480*/  FFMA R4, R77.reuse, R4, R2.reuse ;  /* 0x000000044d047223 */ /* 0x140fe20000000002 */
[C-C-:B------:R-:W-:Y:S01]  /*8490*/  FFMA R5, R77.reuse, R5, R2.reuse ;  /* 0x000000054d057223 */ /* 0x140fe20000000002 */
[C-C-:B------:R-:W-:Y:S01]  /*84a0*/  FFMA R6, R77.reuse, R6, R2.reuse ;  /* 0x000000064d067223 */ /* 0x140fe20000000002 */
[C-C-:B------:R-:W-:Y:S01]  /*84b0*/  FFMA R7, R77.reuse, R7, R2.reuse ;  /* 0x000000074d077223 */ /* 0x140fe20000000002 */
[C-C-:B------:R-:W-:Y:S01]  /*84c0*/  FFMA R8, R77.reuse, R8, R2.reuse ;  /* 0x000000084d087223 */ /* 0x140fe20000000002 */
[C-C-:B------:R-:W-:Y:S01]  /*84d0*/  FFMA R9, R77.reuse, R9, R2.reuse ;  /* 0x000000094d097223 */ /* 0x140fe20000000002 */
[----:B------:R-:W-:Y:S02]  /*84e0*/  HADD2.F32 R124, -RZ, R124.H1_H1 ;  /* 0x3000007cff7c7230 */ /* 0x000fe40000004100 */
[C-C-:B------:R-:W-:Y:S01]  /*84f0*/  FFMA R10, R77.reuse, R10, R2.reuse ;  /* 0x0000000a4d0a7223 */ /* 0x140fe20000000002 */
[----:B------:R-:W-:Y:S02]  /*8500*/  HADD2.F32 R126, -RZ, R151.H1_H1 ;  /* 0x30000097ff7e7230 */ /* 0x000fe40000004100 */
[C-C-:B------:R-:W-:Y:S01]  /*8510*/  FFMA R11, R77.reuse, R11, R2.reuse ;  /* 0x0000000b4d0b7223 */ /* 0x140fe20000000002 */
[C-C-:B------:R-:W-:Y:S01]  /*8520*/  FFMA R12, R77.reuse, R12, R2.reuse ;  /* 0x0000000c4d0c7223 */ /* 0x140fe20000000002 */
[C-C-:B------:R-:W-:Y:S01]  /*8530*/  FFMA R13, R77.reuse, R13, R2.reuse ;  /* 0x0000000d4d0d7223 */ /* 0x140fe20000000002 */
[--C-:B------:R-:W-:Y:S02]  /*8540*/  HADD2.F32 R127, -RZ, R128.reuse.H0_H0 ;  /* 0x20000080ff7f7230 */ /* 0x100fe40000004100 */
[C-C-:B------:R-:W-:Y:S01]  /*8550*/  FFMA R14, R77.reuse, R14, R2.reuse ;  /* 0x0000000e4d0e7223 */ /* 0x140fe20000000002 */
        /* <DEDUP_REMOVED lines=47> */
[----:B------:R-:W-:Y:S01]  /*8850*/  F2FP.F16.E4M3.UNPACK_B R153, R153.H1 ;  /* 0x00000099ff99723e */ /* 0x000fe200030006ff */
[C-C-:B------:R-:W-:Y:S01]  /*8860*/  FFMA R57, R77.reuse, R61, R2.reuse ;  /* 0x0000003d4d397223 */ /* 0x140fe20000000002 */
[C-C-:B------:R-:W-:Y:S01]  /*8870*/  FFMA R62, R77.reuse, R62, R2.reuse ;  /* 0x0000003e4d3e7223 */ /* 0x140fe20000000002 */
[----:B------:R-:W-:Y:S01]  /*8880*/  F2FP.F16.E4M3.UNPACK_B R154, R154.H1 ;  /* 0x0000009aff9a723e */ /* 0x000fe200030006ff */
[C-C-:B------:R-:W-:Y:S01]  /*8890*/  FFMA R63, R77.reuse, R63, R2.reuse ;  /* 0x0000003f4d3f7223 */ /* 0x140fe20000000002 */
[C-C-:B------:R-:W-:Y:S01]  /*88a0*/  FFMA R60, R77.reuse, R64, R2.reuse ;  /* 0x000000404d3c7223 */ /* 0x140fe20000000002 */
[----:B------:R-:W-:Y:S01]  /*88b0*/  F2FP.F16.E4M3.UNPACK_B R155, R155.H1 ;  /* 0x0000009bff9b723e */ /* 0x000fe200030006ff */
[C-C-:B------:R-:W-:Y:S01]  /*88c0*/  FFMA R61, R77.reuse, R65, R2.reuse ;  /* 0x000000414d3d7223 */ /* 0x140fe20000000002 */
[--C-:B------:R-:W-:Y:S01]  /*88d0*/  FFMA R66, R77, R66, R2.reuse ;  /* 0x000000424d427223 */ /* 0x100fe20000000002 */
[----:B------:R-:W-:Y:S01]  /*88e0*/  IADD3 R139, PT, PT, R139, 0x1, RZ ;  /* 0x000000018b8b7810 */ /* 0x000fe20007ffe0ff */
[----:B------:R-:W-:Y:S01]  /*88f0*/  FFMA R2, R77, R67, R2 ;  /* 0x000000434d027223 */ /* 0x000fe20000000002 */
        /* <DEDUP_REMOVED lines=8> */
[--C-:B------:R-:W-:Y:S02]  /*8980*/  HADD2.F32 R89, -RZ, R142.reuse.H0_H0 ;  /* 0x2000008eff597230 */ /* 0x100fe40000004100 */
[----:B------:R-:W-:Y:S01]  /*8990*/  FFMA R10, R79, R85, R10 ;  /* 0x000000554f0a7223 */ /* 0x000fe2000000000a */
[----:B------:R-:W-:Y:S01]  /*89a0*/  F2FP.SATFINITE.RELU.E4M3.F32.PACK_AB_MERGE_C R80, R7, R6, RZ ;  /* 0x000000060750723e */ /* 0x000fe200048078ff */
[----:B------:R-:W-:Y:S02]  /*89b0*/  HADD2.F32 R90, -RZ, R142.H1_H1 ;  /* 0x3000008eff5a7230 */ /* 0x000fe40000004100 */
[C---:B------:R-:W-:Y:S01]  /*89c0*/  FFMA R11, R79.reuse, R86, R11 ;  /* 0x000000564f0b7223 */ /* 0x040fe2000000000b */
[----:B------:R-:W-:Y:S01]  /*89d0*/  FFMA R12, R79, R87, R12 ;  /* 0x000000574f0c7223 */ /* 0x000fe2000000000c */
[----:B------:R-:W-:Y:S01]  /*89e0*/  F2FP.SATFINITE.RELU.E4M3.F32.PACK_AB_MERGE_C R80, R5, R4, R80 ;  /* 0x000000040550723e */ /* 0x000fe20004807850 */
[----:B------:R-:W-:Y:S01]  /*89f0*/  FFMA R13, R79, R88, R13 ;  /* 0x000000584f0d7223 */ /* 0x000fe2000000000d */
[--C-:B------:R-:W-:Y:S01]  /*8a00*/  HADD2.F32 R93, -RZ, R143.reuse.H0_H0 ;  /* 0x2000008fff5d7230 */ /* 0x100fe20000004100 */
[----:B------:R-:W-:Y:S01]  /*8a10*/  F2FP.SATFINITE.RELU.E4M3.F32.PACK_AB_MERGE_C R10, R11, R10, RZ ;  /* 0x0000000a0b0a723e */ /* 0x000fe200048078ff */
[C---:B------:R-:W-:Y:S01]  /*8a20*/  FFMA R14, R79.reuse, R89, R14 ;  /* 0x000000594f0e7223 */ /* 0x040fe2000000000e */
[----:B------:R-:W-:Y:S02]  /*8a30*/  HADD2.F32 R94, -RZ, R143.H1_H1 ;  /* 0x3000008fff5e7230 */ /* 0x000fe40000004100 */
[----:B------:R-:W-:Y:S01]  /*8a40*/  FFMA R15, R79, R90, R15 ;  /* 0x0000005a4f0f7223 */ /* 0x000fe2000000000f */
[----:B------:R-:W-:Y:S01]  /*8a50*/  F2FP.SATFINITE.RELU.E4M3.F32.PACK_AB_MERGE_C R81, R9, R8, R10 ;  /* 0x000000080951723e */ /* 0x000fe2000480780a */
[C---:B------:R-:W-:Y:S01]  /*8a60*/  FFMA R0, R79.reuse, R91, R0 ;  /* 0x0000005b4f007223 */ /* 0x040fe20000000000 */
        /* <DEDUP_REMOVED lines=23> */
[----:B------:R1:W-:Y:S01]  /*8be0*/  STS.128 [R171+UR49+0x6200], R80 ;  /* 0x00620050ab007988 */ /* 0x0003e20008000c31 */
[C---:B------:R-:W-:Y:S01]  /*8bf0*/  FFMA R24, R79.reuse, R103, R24 ;  /* 0x000000674f187223 */ /* 0x040fe20000000018 */
[----:B------:R-:W-:Y:S01]  /*8c00*/  FFMA R25, R79, R104, R25 ;  /* 0x000000684f197223 */ /* 0x000fe20000000019 */
[----:B------:R-:W-:Y:S01]  /*8c10*/  F2FP.SATFINITE.RELU.E4M3.F32.PACK_AB_MERGE_C R26, R27, R26, RZ ;  /* 0x0000001a1b1a723e */ /* 0x000fe200048078ff */
[--C-:B------:R-:W-:Y:S02]  /*8c20*/  HADD2.F32 R109, -RZ, R147.reuse.H0_H0 ;  /* 0x20000093ff6d7230 */ /* 0x100fe40000004100 */
[----:B------:R-:W-:Y:S01]  /*8c30*/  FFMA R30, R79, R105, R30 ;  /* 0x000000694f1e7223 */ /* 0x000fe2000000001e */
[----:B------:R-:W-:Y:S01]  /*8c40*/  HADD2.F32 R110, -RZ, R147.H1_H1 ;  /* 0x30000093ff6e7230 */ /* 0x000fe20000004100 */
[----:B------:R-:W-:Y:S01]  /*8c50*/  F2FP.SATFINITE.RELU.E4M3.F32.PACK_AB_MERGE_C R17, R21, R20, R26 ;  /* 0x000000141511723e */ /* 0x000fe2000480781a */
        /* <DEDUP_REMOVED lines=23> */
[----:B------:R-:W-:Y:S02]  /*8dd0*/  HADD2.F32 R125, -RZ, R151.H0_H0 ;  /* 0x20000097ff7d7230 */ /* 0x000fe40000004100 */
        /* <DEDUP_REMOVED lines=13> */
[----:B------:R-:W-:Y:S01]  /*8eb0*/  FFMA R55, R79, R130, R55 ;  /* 0x000000824f377223 */ /* 0x000fe20000000037 */
[----:B------:R-:W-:Y:S01]  /*8ec0*/  F2FP.SATFINITE.RELU.E4M3.F32.PACK_AB_MERGE_C R19, R35, R34, RZ ;  /* 0x000000222313723e */ /* 0x000fe200048078ff */
[C---:B------:R-:W-:Y:S01]  /*8ed0*/  FFMA R52, R79.reuse, R131, R52 ;  /* 0x000000834f347223 */ /* 0x040fe20000000034 */
[C---:B------:R-:W-:Y:S01]  /*8ee0*/  FFMA R53, R79.reuse, R132, R53 ;  /* 0x000000844f357223 */ /* 0x040fe20000000035 */
[--C-:B------:R-:W-:Y:S02]  /*8ef0*/  HADD2.F32 R64, -RZ, R154.reuse.H0_H0 ;  /* 0x2000009aff407230 */ /* 0x100fe40000004100 */
[C---:B------:R-:W-:Y:S01]  /*8f00*/  FFMA R58, R79.reuse, R133, R58 ;  /* 0x000000854f3a7223 */ /* 0x040fe2000000003a */
[----:B------:R-:W-:Y:S02]  /*8f10*/  HADD2.F32 R65, -RZ, R154.H1_H1 ;  /* 0x3000009aff417230 */ /* 0x000fe40000004100 */
[----:B------:R-:W-:Y:S01]  /*8f20*/  FFMA R59, R79, R134, R59 ;  /* 0x000000864f3b7223 */ /* 0x000fe2000000003b */
[--C-:B------:R-:W-:Y:S01]  /*8f30*/  HADD2.F32 R67, -RZ, R137.reuse.H0_H0 ;  /* 0x20000089ff437230 */ /* 0x100fe20000004100 */
[----:B------:R-:W-:Y:S01]  /*8f40*/  F2FP.SATFINITE.RELU.E4M3.F32.PACK_AB_MERGE_C R19, R29, R28, R19 ;  /* 0x0000001c1d13723e */ /* 0x000fe20004807813 */
[C---:B------:R-:W-:Y:S01]  /*8f50*/  FFMA R56, R79.reuse, R135, R56 ;  /* 0x000000874f387223 */ /* 0x040fe20000000038 */
[----:B------:R-:W-:Y:S02]  /*8f60*/  HADD2.F32 R78, -RZ, R137.H1_H1 ;  /* 0x30000089ff4e7230 */ /* 0x000fe40000004100 */
[----:B------:R-:W-:Y:S01]  /*8f70*/  FFMA R57, R79, R136, R57 ;  /* 0x000000884f397223 */ /* 0x000fe20000000039 */
[--C-:B------:R-:W-:Y:S01]  /*8f80*/  HADD2.F32 R6, -RZ, R155.reuse.H0_H0 ;  /* 0x2000009bff067230 */ /* 0x100fe20000004100 */
[----:B------:R1:W-:Y:S01]  /*8f90*/  STS.128 [R138+0x6010], R16 ;  /* 0x006010108a007388 */ /* 0x0003e20000000c00 */
[----:B------:R-:W-:Y:S01]  /*8fa0*/  F2FP.SATFINITE.RELU.E4M3.F32.PACK_AB_MERGE_C R38, R39, R38, RZ ;  /* 0x000000262726723e */ /* 0x000fe200048078ff */
[----:B------:R-:W-:Y:S01]  /*8fb0*/  FFMA R62, R79, R64, R62 ;  /* 0x000000404f3e7223 */ /* 0x000fe2000000003e */
[----:B------:R-:W-:Y:S01]  /*8fc0*/  F2FP.SATFINITE.RELU.E4M3.F32.PACK_AB_MERGE_C R42, R43, R42, RZ ;  /* 0x0000002a2b2a723e */ /* 0x000fe200048078ff */
[----:B------:R-:W-:Y:S02]  /*8fd0*/  HADD2.F32 R7, -RZ, R155.H1_H1 ;  /* 0x3000009bff077230 */ /* 0x000fe40000004100 */
[----:B------:R-:W-:Y:S01]  /*8fe0*/  FFMA R63, R79, R65, R63 ;  /* 0x000000414f3f7223 */ /* 0x000fe2000000003f */
[----:B------:R-:W-:Y:S01]  /*8ff0*/  F2FP.SATFINITE.RELU.E4M3.F32.PACK_AB_MERGE_C R34, R47, R46, RZ ;  /* 0x0000002e2f22723e */ /* 0x000fe200048078ff */
[----:B------:R-:W-:Y:S01]  /*9000*/  FFMA R60, R79, R67, R60 ;  /* 0x000000434f3c7223 */ /* 0x000fe2000000003c */
[----:B------:R-:W-:Y:S01]  /*9010*/  F2FP.SATFINITE.RELU.E4M3.F32.PACK_AB_MERGE_C R35, R51, R50, RZ ;  /* 0x000000323323723e */ /* 0x000fe200048078ff */
[C---:B------:R-:W-:Y:S01]  /*9020*/  FFMA R61, R79.reuse, R78, R61 ;  /* 0x0000004e4f3d7223 */ /* 0x040fe2000000003d */
[----:B------:R-:W-:Y:S01]  /*9030*/  FFMA R66, R79, R6, R66 ;  /* 0x000000064f427223 */ /* 0x000fe20000000042 */
[----:B------:R-:W-:Y:S01]  /*9040*/  F2FP.SATFINITE.RELU.E4M3.F32.PACK_AB_MERGE_C R32, R33, R32, R38 ;  /* 0x000000202120723e */ /* 0x000fe20004807826 */
[----:B------:R-:W-:Y:S01]  /*9050*/  FFMA R2, R79, R7, R2 ;  /* 0x000000074f027223 */ /* 0x000fe20000000002 */
[----:B------:R-:W-:Y:S02]  /*9060*/  F2FP.SATFINITE.RELU.E4M3.F32.PACK_AB_MERGE_C R54, R55, R54, RZ ;  /* 0x000000363736723e */ /* 0x000fe400048078ff */
[----:B------:R-:W-:Y:S02]  /*9070*/  F2FP.SATFINITE.RELU.E4M3.F32.PACK_AB_MERGE_C R33, R37, R36, R42 ;  /* 0x000000242521723e */ /* 0x000fe4000480782a */
[----:B------:R-:W-:Y:S02]  /*9080*/  F2FP.SATFINITE.RELU.E4M3.F32.PACK_AB_MERGE_C R34, R41, R40, R34 ;  /* 0x000000282922723e */ /* 0x000fe40004807822 */
[----:B------:R-:W-:Y:S02]  /*9090*/  F2FP.SATFINITE.RELU.E4M3.F32.PACK_AB_MERGE_C R35, R45, R44, R35 ;  /* 0x0000002c2d23723e */ /* 0x000fe40004807823 */
[----:B------:R-:W-:Y:S02]  /*90a0*/  F2FP.SATFINITE.RELU.E4M3.F32.PACK_AB_MERGE_C R48, R49, R48, R54 ;  /* 0x000000303130723e */ /* 0x000fe40004807836 */
[----:B------:R-:W-:Y:S01]  /*90b0*/  F2FP.SATFINITE.RELU.E4M3.F32.PACK_AB_MERGE_C R49, R59, R58, RZ ;  /* 0x0000003a3b31723e */ /* 0x000fe200048078ff */
[----:B------:R1:W-:Y:S01]  /*90c0*/  STS.128 [R195+0x6020], R32 ;  /* 0x00602020c3007388 */ /* 0x0003e20000000c00 */
[----:B------:R-:W-:Y:S02]  /*90d0*/  F2FP.SATFINITE.RELU.E4M3.F32.PACK_AB_MERGE_C R50, R63, R62, RZ ;  /* 0x0000003e3f32723e */ /* 0x000fe400048078ff */
[----:B------:R-:W-:Y:S02]  /*90e0*/  F2FP.SATFINITE.RELU.E4M3.F32.PACK_AB_MERGE_C R2, R2, R66, RZ ;  /* 0x000000420202723e */ /* 0x000fe400048078ff */
[----:B------:R-:W-:Y:S02]  /*90f0*/  F2FP.SATFINITE.RELU.E4M3.F32.PACK_AB_MERGE_C R49, R53, R52, R49 ;  /* 0x000000343531723e */ /* 0x000fe40004807831 */
[----:B------:R-:W-:Y:S02]  /*9100*/  F2FP.SATFINITE.RELU.E4M3.F32.PACK_AB_MERGE_C R50, R57, R56, R50 ;  /* 0x000000383932723e */ /* 0x000fe40004807832 */
[----:B------:R-:W-:Y:S05]  /*9110*/  F2FP.SATFINITE.RELU.E4M3.F32.PACK_AB_MERGE_C R51, R61, R60, R2 ;  /* 0x0000003c3d33723e */ /* 0x000fea0004807802 */
        /* <DEDUP_REMOVED lines=9> */
[----:B------:R-:W-:Y:S02]  /*91b0*/  UIADD3 UR8, UP0, UPT, UR52, 0x680, URZ ;  /* 0x0000068034087890 */ /* 0x000fe4000ff1e0ff */
[----:B------:R-:W-:Y:S02]  /*91c0*/  UIADD3 UR5, UPT, UPT, UR41, 0x40, URZ ;  /* 0x0000004029057890 */ /* 0x000fe4000fffe0ff */
[----:B------:R-:W-:Y:S02]  /*91d0*/  UIADD3 UR4, UPT, UPT, UR49, 0x6200, URZ ;  /* 0x0000620031047890 */ /* 0x000fe4000fffe0ff */
[----:B------:R-:W-:Y:S01]  /*91e0*/  UIADD3.X UR9, UPT, UPT, URZ, UR53, URZ, UP0, !UPT ;  /* 0x00000035ff097290 */ /* 0x000fe200087fe4ff */
[----:B------:R-:W-:Y:S01]  /*91f0*/  UMOV UR6, UR42 ;  /* 0x0000002a00067c82 */ /* 0x000fe20008000000 */
[----:B------:R-:W-:Y:S07]  /*9200*/  UMOV UR7, UR36 ;  /* 0x0000002400077c82 */ /* 0x000fee0008000000 */
[----:B------:R2:W-:Y:S01]  /*9210*/  UTMASTG.3D [UR4], [UR8] ;  /* 0x00000004080073b5 */ /* 0x0005e20008010000 */
[----:B------:R0:W-:Y:S01]  /*9220*/  UTMACMDFLUSH ;  /* 0x00000000000079b7 */ /* 0x0001e20000000000 */
[----:B--2---:R-:W-:Y:S04]  /*9230*/  DEPBAR.LE SB0, 0x1 ;  /* 0x000080400000791a */ /* 0x004fe80000000000 */
.L_x_137:
[----:B------:R-:W-:Y:S05]  /*9240*/  BSYNC.RECONVERGENT B0 ;  /* 0x0000000000007941 */ /* 0x000fea0003800200 */
.L_x_136:
[----:B------:R-:W-:Y:S01]  /*9250*/  BAR.SYNC.DEFER_BLOCKING 0x1, 0x80 ;  /* 0x0042000000007b1d */ /* 0x000fe20000010000 */
[----:B------:R-:W-:Y:S01]  /*9260*/  ISETP.NE.AND P2, PT, R191, RZ, PT ;  /* 0x000000ffbf00720c */ /* 0x000fe20003f45270 */
[----:B------:R-:W-:Y:S01]  /*9270*/  IMAD.IADD R15, R75, 0x1, R168 ;  /* 0x000000014b0f7824 */ /* 0x000fe200078e02a8 */
[----:B------:R-:W-:Y:S01]  /*9280*/  ISETP.NE.AND P0, PT, R193, 0x2, PT ;  /* 0x00000002c100780c */ /* 0x000fe20003f05270 */
[----:B------:R-:W-:Y:S01]  /*9290*/  IMAD.IADD R14, R76, 0x1, R169 ;  /* 0x000000014c0e7824 */ /* 0x000fe200078e02a9 */
[----:B------:R-:W-:Y:S02]  /*92a0*/  ISETP.NE.AND P1, PT, R139, 0x4, PT ;  /* 0x000000048b00780c */ /* 0x000fe40003f25270 */
[----:B------:R-:W-:Y:S02]  /*92b0*/  SEL R2, RZ, 0x1, P0 ;  /* 0x00000001ff027807 */ /* 0x000fe40000000000 */
[----:B------:R-:W-:Y:S02]  /*92c0*/  SEL R0, RZ, 0x1, P1 ;  /* 0x00000001ff007807 */ /* 0x000fe40000800000 */
[----:B------:R-:W-:Y:S02]  /*92d0*/  LOP3.LUT R182, R182, R2, RZ, 0x3c, !PT ;  /* 0x00000002b6b67212 */ /* 0x000fe400078e3cff */
[----:B------:R-:W-:Y:S02]  /*92e0*/  LOP3.LUT R183, R183, R0, RZ, 0x3c, !PT ;  /* 0x00000000b7b77212 */ /* 0x000fe400078e3cff */
[----:B------:R-:W-:Y:S02]  /*92f0*/  @P2 R2UR UR36, R179 ;  /* 0x00000000b32422ca */ /* 0x000fe400000e0000 */
[----:B------:R-:W-:Y:S02]  /*9300*/  SEL R193, R193, RZ, P0 ;  /* 0x000000ffc1c17207 */ /* 0x000fe40000000000 */
[----:B------:R-:W-:Y:S01]  /*9310*/  SEL R139, R139, RZ, P1 ;  /* 0x000000ff8b8b7207 */ /* 0x000fe20000800000 */
[----:B------:R-:W-:Y:S10]  /*9320*/  @P2 BRA `(.L_x_138) ;  /* 0xffffffc400442947 */ /* 0x000ff4000383ffff */
[----:B------:R-:W-:Y:S05]  /*9330*/  EXIT ;  /* 0x000000000000794d */ /* 0x000fea0003800000 */
.L_x_25:
[----:B--2---:R2:W4:Y:S02]  /*9340*/  SYNCS.PHASECHK.TRANS64.TRYWAIT P0, [R2+URZ+0x1a0], R3 ;  /* 0x0001a003020075a7 */ /* 0x00452400080011ff */
[----:B----4-:R-:W-:Y:S05]  /*9350*/  @!P0 NANOSLEEP.SYNCS 0x989680 ;  /* 0x009896800000895d */ /* 0x010fea0003900000 */
[----:B------:R-:W4:Y:S02]  /*9360*/  @!P0 SYNCS.PHASECHK.TRANS64 P0, [R2+URZ+0x1a0], R3 ;  /* 0x0001a003020085a7 */ /* 0x000f2400080010ff */
[----:B----4-:R-:W-:Y:S05]  /*9370*/  @!P0 BRA `(.L_x_25) ;  /* 0xfffffffc00f08947 */ /* 0x010fea000383ffff */
[----:B------:R-:W-:Y:S05]  /*9380*/  BRA `(.L_x_139) ;  /* 0xffffff8400687947 */ /* 0x000fea000383ffff */
.L_x_28:
[----:B------:R-:W-:-:S07]  /*9390*/  MOV R2, UR33 ;  /* 0x0000002100027c02 */ /* 0x000fce0008000f00 */
.L_x_140:
[----:B-1----:R1:W2:Y:S02]  /*93a0*/  SYNCS.PHASECHK.TRANS64.TRYWAIT P0, [R2+URZ+0x80], R4 ;  /* 0x00008004020075a7 */ /* 0x0022a400080011ff */
[----:B--2---:R-:W-:Y:S05]  /*93b0*/  @!P0 NANOSLEEP.SYNCS 0x989680 ;  /* 0x009896800000895d */ /* 0x004fea0003900000 */
[----:B------:R-:W2:Y:S02]  /*93c0*/  @!P0 SYNCS.PHASECHK.TRANS64 P0, [R2+URZ+0x80], R4 ;  /* 0x00008004020085a7 */ /* 0x000ea400080010ff */
[----:B--2---:R-:W-:Y:S05]  /*93d0*/  @!P0 BRA `(.L_x_140) ;  /* 0xfffffffc00f08947 */ /* 0x004fea000383ffff */
[----:B------:R-:W-:Y:S05]  /*93e0*/  BRA `(.L_x_27) ;  /* 0xffffff8400d07947 */ /* 0x000fea000383ffff */
.L_x_35:
[----:B-1----:R-:W-:-:S07]  /*93f0*/  MOV R2, UR17 ;  /* 0x0000001100027c02 */ /* 0x002fce0008000f00 */
.L_x_141:
[----:B-1----:R1:W2:Y:S02]  /*9400*/  SYNCS.PHASECHK.TRANS64.TRYWAIT P0, [R2+URZ+0x80], R4 ;  /* 0x00008004020075a7 */ /* 0x0022a400080011ff */
[----:B--2---:R-:W-:Y:S05]  /*9410*/  @!P0 NANOSLEEP.SYNCS 0x989680 ;  /* 0x009896800000895d */ /* 0x004fea0003900000 */
[----:B------:R-:W2:Y:S02]  /*9420*/  @!P0 SYNCS.PHASECHK.TRANS64 P0, [R2+URZ+0x80], R4 ;  /* 0x00008004020085a7 */ /* 0x000ea400080010ff */
[----:B--2---:R-:W-:Y:S05]  /*9430*/  @!P0 BRA `(.L_x_141) ;  /* 0xfffffffc00f08947 */ /* 0x004fea000383ffff */
[----:B------:R-:W-:Y:S05]  /*9440*/  BRA `(.L_x_34) ;  /* 0xffffff8800907947 */ /* 0x000fea000383ffff */
.L_x_40:
[----:B-1----:R1:W2:Y:S02]  /*9450*/  SYNCS.PHASECHK.TRANS64.TRYWAIT P0, [R2+URZ+0x130], R3 ;  /* 0x00013003020075a7 */ /* 0x0022a400080011ff */
[----:B--2---:R-:W-:Y:S05]  /*9460*/  @!P0 NANOSLEEP.SYNCS 0x989680 ;  /* 0x009896800000895d */ /* 0x004fea0003900000 */
[----:B------:R-:W2:Y:S02]  /*9470*/  @!P0 SYNCS.PHASECHK.TRANS64 P0, [R2+URZ+0x130], R3 ;  /* 0x00013003020085a7 */ /* 0x000ea400080010ff */
[----:B--2---:R-:W-:Y:S05]  /*9480*/  @!P0 BRA `(.L_x_40) ;  /* 0xfffffffc00f08947 */ /* 0x004fea000383ffff */
[----:B------:R-:W-:Y:S05]  /*9490*/  BRA `(.L_x_142) ;  /* 0xffffff8c00347947 */ /* 0x000fea000383ffff */
.L_x_44:
[----:B---3--:R-:W-:-:S07]  /*94a0*/  MOV R0, UR5 ;  /* 0x0000000500007c02 */ /* 0x008fce0008000f00 */
.L_x_143:
[----:B-1----:R1:W2:Y:S02]  /*94b0*/  SYNCS.PHASECHK.TRANS64.TRYWAIT P0, [R0+URZ], R2 ;  /* 0x00000002000075a7 */ /* 0x0022a400080011ff */
[----:B--2---:R-:W-:Y:S05]  /*94c0*/  @!P0 NANOSLEEP.SYNCS 0x989680 ;  /* 0x009896800000895d */ /* 0x004fea0003900000 */
[----:B------:R-:W2:Y:S02]  /*94d0*/  @!P0 SYNCS.PHASECHK.TRANS64 P0, [R0+URZ], R2 ;  /* 0x00000002000085a7 */ /* 0x000ea400080010ff */
[----:B--2---:R-:W-:Y:S05]  /*94e0*/  @!P0 BRA `(.L_x_143) ;  /* 0xfffffffc00f08947 */ /* 0x004fea000383ffff */
[----:B------:R-:W-:Y:S05]  /*94f0*/  BRA `(.L_x_144) ;  /* 0xffffff9000a47947 */ /* 0x000fea000383ffff */
.L_x_45:
[----:B---3--:R-:W-:-:S07]  /*9500*/  MOV R0, UR5 ;  /* 0x0000000500007c02 */ /* 0x008fce0008000f00 */
.L_x_145:
[----:B-1----:R1:W2:Y:S02]  /*9510*/  SYNCS.PHASECHK.TRANS64.TRYWAIT P0, [R0+URZ], R3 ;  /* 0x00000003000075a7 */ /* 0x0022a400080011ff */
[----:B--2---:R-:W-:Y:S05]  /*9520*/  @!P0 NANOSLEEP.SYNCS 0x989680 ;  /* 0x009896800000895d */ /* 0x004fea0003900000 */
[----:B------:R-:W2:Y:S02]  /*9530*/  @!P0 SYNCS.PHASECHK.TRANS64 P0, [R0+URZ], R3 ;  /* 0x00000003000085a7 */ /* 0x000ea400080010ff */
[----:B--2---:R-:W-:Y:S05]  /*9540*/  @!P0 BRA `(.L_x_145) ;  /* 0xfffffffc00f08947 */ /* 0x004fea000383ffff */
[----:B------:R-:W-:Y:S05]  /*9550*/  BRA `(.L_x_146) ;  /* 0xffffff9000b07947 */ /* 0x000fea000383ffff */
.L_x_46:
[----:B---3--:R-:W-:-:S07]  /*9560*/  MOV R0, UR5 ;  /* 0x0000000500007c02 */ /* 0x008fce0008000f00 */
.L_x_147:
[----:B-1----:R1:W2:Y:S02]  /*9570*/  SYNCS.PHASECHK.TRANS64.TRYWAIT P0, [R0+URZ], R3 ;  /* 0x00000003000075a7 */ /* 0x0022a400080011ff */
[----:B--2---:R-:W-:Y:S05]  /*9580*/  @!P0 NANOSLEEP.SYNCS 0x989680 ;  /* 0x009896800000895d */ /* 0x004fea0003900000 */
[----:B------:R-:W2:Y:S02]  /*9590*/  @!P0 SYNCS.PHASECHK.TRANS64 P0, [R0+URZ], R3 ;  /* 0x00000003000085a7 */ /* 0x000ea400080010ff */
[----:B--2---:R-:W-:Y:S05]  /*95a0*/  @!P0 BRA `(.L_x_147) ;  /* 0xfffffffc00f08947 */ /* 0x004fea000383ffff */
[----:B------:R-:W-:Y:S05]  /*95b0*/  BRA `(.L_x_148) ;  /* 0xffffff9000bc7947 */ /* 0x000fea000383ffff */
.L_x_47:
[----:B---3--:R-:W-:-:S07]  /*95c0*/  MOV R0, UR5 ;  /* 0x0000000500007c02 */ /* 0x008fce0008000f00 */
.L_x_149:
[----:B-1----:R1:W2:Y:S02]  /*95d0*/  SYNCS.PHASECHK.TRANS64.TRYWAIT P0, [R0+URZ], R3 ;  /* 0x00000003000075a7 */ /* 0x0022a400080011ff */
[----:B--2---:R-:W-:Y:S05]  /*95e0*/  @!P0 NANOSLEEP.SYNCS 0x989680 ;  /* 0x009896800000895d */ /* 0x004fea0003900000 */
[----:B------:R-:W2:Y:S02]  /*95f0*/  @!P0 SYNCS.PHASECHK.TRANS64 P0, [R0+URZ], R3 ;  /* 0x00000003000085a7 */ /* 0x000ea400080010ff */
[----:B--2---:R-:W-:Y:S05]  /*9600*/  @!P0 BRA `(.L_x_149) ;  /* 0xfffffffc00f08947 */ /* 0x004fea000383ffff */
[----:B------:R-:W-:Y:S05]  /*9610*/  BRA `(.L_x_150) ;  /* 0xffffff9000c87947 */ /* 0x000fea000383ffff */
.L_x_48:
[----:B---3--:R-:W-:-:S07]  /*9620*/  MOV R0, UR5 ;  /* 0x0000000500007c02 */ /* 0x008fce0008000f00 */
.L_x_151:
[----:B-1----:R1:W2:Y:S02]  /*9630*/  SYNCS.PHASECHK.TRANS64.TRYWAIT P0, [R0+URZ], R3 ;  /* 0x00000003000075a7 */ /* 0x0022a400080011ff */
[----:B--2---:R-:W-:Y:S05]  /*9640*/  @!P0 NANOSLEEP.SYNCS 0x989680 ;  /* 0x009896800000895d */ /* 0x004fea0003900000 */
[----:B------:R-:W2:Y:S02]  /*9650*/  @!P0 SYNCS.PHASECHK.TRANS64 P0, [R0+URZ], R3 ;  /* 0x00000003000085a7 */ /* 0x000ea400080010ff */
[----:B--2---:R-:W-:Y:S05]  /*9660*/  @!P0 BRA `(.L_x_151) ;  /* 0xfffffffc00f08947 */ /* 0x004fea000383ffff */
[----:B------:R-:W-:Y:S05]  /*9670*/  BRA `(.L_x_152) ;  /* 0xffffff9000d47947 */ /* 0x000fea000383ffff */
.L_x_49:
[----:B---3--:R-:W-:-:S07]  /*9680*/  MOV R0, UR5 ;  /* 0x0000000500007c02 */ /* 0x008fce0008000f00 */
.L_x_153:
[----:B-1----:R1:W2:Y:S02]  /*9690*/  SYNCS.PHASECHK.TRANS64.TRYWAIT P0, [R0+URZ], R3 ;  /* 0x00000003000075a7 */ /* 0x0022a400080011ff */
[----:B--2---:R-:W-:Y:S05]  /*96a0*/  @!P0 NANOSLEEP.SYNCS 0x989680 ;  /* 0x009896800000895d */ /* 0x004fea0003900000 */
[----:B------:R-:W2:Y:S02]  /*96b0*/  @!P0 SYNCS.PHASECHK.TRANS64 P0, [R0+URZ], R3 ;  /* 0x00000003000085a7 */ /* 0x000ea400080010ff */
[----:B--2---:R-:W-:Y:S05]  /*96c0*/  @!P0 BRA `(.L_x_153) ;  /* 0xfffffffc00f08947 */ /* 0x004fea000383ffff */
[----:B------:R-:W-:Y:S05]  /*96d0*/  BRA `(.L_x_154) ;  /* 0xffffff9000e07947 */ /* 0x000fea000383ffff */
.L_x_50:
[----:B---3--:R-:W-:-:S07]  /*96e0*/  MOV R0, UR5 ;  /* 0x0000000500007c02 */ /* 0x008fce0008000f00 */
.L_x_155:
[----:B-1----:R1:W2:Y:S02]  /*96f0*/  SYNCS.PHASECHK.TRANS64.TRYWAIT P0, [R0+URZ], R3 ;  /* 0x00000003000075a7 */ /* 0x0022a400080011ff */
[----:B--2---:R-:W-:Y:S05]  /*9700*/  @!P0 NANOSLEEP.SYNCS 0x989680 ;  /* 0x009896800000895d */ /* 0x004fea0003900000 */
[----:B------:R-:W2:Y:S02]  /*9710*/  @!P0 SYNCS.PHASECHK.TRANS64 P0, [R0+URZ], R3 ;  /* 0x00000003000085a7 */ /* 0x000ea400080010ff */
[----:B--2---:R-:W-:Y:S05]  /*9720*/  @!P0 BRA `(.L_x_155) ;  /* 0xfffffffc00f08947 */ /* 0x004fea000383ffff */
[----:B------:R-:W-:Y:S05]  /*9730*/  BRA `(.L_x_156) ;  /* 0xffffff9000ec7947 */ /* 0x000fea000383ffff */
.L_x_51:
[----:B---3--:R-:W-:-:S07]  /*9740*/  MOV R0, UR5 ;  /* 0x0000000500007c02 */ /* 0x008fce0008000f00 */
.L_x_157:
[----:B-1----:R1:W2:Y:S02]  /*9750*/  SYNCS.PHASECHK.TRANS64.TRYWAIT P0, [R0+URZ], R3 ;  /* 0x00000003000075a7 */ /* 0x0022a400080011ff */
[----:B--2---:R-:W-:Y:S05]  /*9760*/  @!P0 NANOSLEEP.SYNCS 0x989680 ;  /* 0x009896800000895d */ /* 0x004fea0003900000 */
[----:B------:R-:W2:Y:S02]  /*9770*/  @!P0 SYNCS.PHASECHK.TRANS64 P0, [R0+URZ], R3 ;  /* 0x00000003000085a7 */ /* 0x000ea400080010ff */
[----:B--2---:R-:W-:Y:S05]  /*9780*/  @!P0 BRA `(.L_x_157) ;  /* 0xfffffffc00f08947 */ /* 0x004fea000383ffff */
[----:B------:R-:W-:Y:S05]  /*9790*/  BRA `(.L_x_158) ;  /* 0xffffff9000f87947 */ /* 0x000fea000383ffff */
.L_x_52:
[----:B---3--:R-:W-:-:S07]  /*97a0*/  MOV R0, UR5 ;  /* 0x0000000500007c02 */ /* 0x008fce0008000f00 */
.L_x_159:
[----:B-1----:R1:W2:Y:S02]  /*97b0*/  SYNCS.PHASECHK.TRANS64.TRYWAIT P0, [R0+URZ], R3 ;  /* 0x00000003000075a7 */ /* 0x0022a400080011ff */
[----:B--2---:R-:W-:Y:S05]  /*97c0*/  @!P0 NANOSLEEP.SYNCS 0x989680 ;  /* 0x009896800000895d */ /* 0x004fea0003900000 */
[----:B------:R-:W2:Y:S02]  /*97d0*/  @!P0 SYNCS.PHASECHK.TRANS64 P0, [R0+URZ], R3 ;  /* 0x00000003000085a7 */ /* 0x000ea400080010ff */
[----:B--2---:R-:W-:Y:S05]  /*97e0*/  @!P0 BRA `(.L_x_159) ;  /* 0xfffffffc00f08947 */ /* 0x004fea000383ffff */
[----:B------:R-:W-:Y:S05]  /*97f0*/  BRA `(.L_x_160) ;  /* 0xffffff9400047947 */ /* 0x000fea000383ffff */
.L_x_53:
[----:B---3--:R-:W-:-:S07]  /*9800*/  MOV R0, UR5 ;  /* 0x0000000500007c02 */ /* 0x008fce0008000f00 */
.L_x_161:
[----:B-1----:R1:W2:Y:S02]  /*9810*/  SYNCS.PHASECHK.TRANS64.TRYWAIT P0, [R0+URZ], R3 ;  /* 0x00000003000075a7 */ /* 0x0022a400080011ff */
[----:B--2---:R-:W-:Y:S05]  /*9820*/  @!P0 NANOSLEEP.SYNCS 0x989680 ;  /* 0x009896800000895d */ /* 0x004fea0003900000 */
[----:B------:R-:W2:Y:S02]  /*9830*/  @!P0 SYNCS.PHASECHK.TRANS64 P0, [R0+URZ], R3 ;  /* 0x00000003000085a7 */ /* 0x000ea400080010ff */
[----:B--2---:R-:W-:Y:S05]  /*9840*/  @!P0 BRA `(.L_x_161) ;  /* 0xfffffffc00f08947 */ /* 0x004fea000383ffff */
[----:B------:R-:W-:Y:S05]  /*9850*/  BRA `(.L_x_162) ;  /* 0xffffff9400107947 */ /* 0x000fea000383ffff */
.L_x_54:
[----:B---3--:R-:W-:-:S07]  /*9860*/  MOV R0, UR5 ;  /* 0x0000000500007c02 */ /* 0x008fce0008000f00 */
.L_x_163:
[----:B-1----:R1:W2:Y:S02]  /*9870*/  SYNCS.PHASECHK.TRANS64.TRYWAIT P0, [R0+URZ], R3 ;  /* 0x00000003000075a7 */ /* 0x0022a400080011ff */
[----:B--2---:R-:W-:Y:S05]  /*9880*/  @!P0 NANOSLEEP.SYNCS 0x989680 ;  /* 0x009896800000895d */ /* 0x004fea0003900000 */
[----:B------:R-:W2:Y:S02]  /*9890*/  @!P0 SYNCS.PHASECHK.TRANS64 P0, [R0+URZ], R3 ;  /* 0x00000003000085a7 */ /* 0x000ea400080010ff */
[----:B--2---:R-:W-:Y:S05]  /*98a0*/  @!P0 BRA `(.L_x_163) ;  /* 0xfffffffc00f08947 */ /* 0x004fea000383ffff */
[----:B------:R-:W-:Y:S05]  /*98b0*/  BRA `(.L_x_164) ;  /* 0xffffff94001c7947 */ /* 0x000fea000383ffff */
.L_x_55:
[----:B---3--:R-:W-:-:S07]  /*98c0*/  MOV R0, UR5 ;  /* 0x0000000500007c02 */ /* 0x008fce0008000f00 */
.L_x_165:
[----:B-1----:R1:W2:Y:S02]  /*98d0*/  SYNCS.PHASECHK.TRANS64.TRYWAIT P0, [R0+URZ], R3 ;  /* 0x00000003000075a7 */ /* 0x0022a400080011ff */
[----:B--2---:R-:W-:Y:S05]  /*98e0*/  @!P0 NANOSLEEP.SYNCS 0x989680 ;  /* 0x009896800000895d */ /* 0x004fea0003900000 */
[----:B------:R-:W2:Y:S02]  /*98f0*/  @!P0 SYNCS.PHASECHK.TRANS64 P0, [R0+URZ], R3 ;  /* 0x00000003000085a7 */ /* 0x000ea400080010ff */
[----:B--2---:R-:W-:Y:S05]  /*9900*/  @!P0 BRA `(.L_x_165) ;  /* 0xfffffffc00f08947 */ /* 0x004fea000383ffff */
[----:B------:R-:W-:Y:S05]  /*9910*/  BRA `(.L_x_166) ;  /* 0xffffff9400287947 */ /* 0x000fea000383ffff */
.L_x_56:
[----:B---3--:R-:W-:-:S07]  /*9920*/  MOV R0, UR5 ;  /* 0x0000000500007c02 */ /* 0x008fce0008000f00 */
.L_x_167:
[----:B-1----:R1:W2:Y:S02]  /*9930*/  SYNCS.PHASECHK.TRANS64.TRYWAIT P0, [R0+URZ], R3 ;  /* 0x00000003000075a7 */ /* 0x0022a400080011ff */
[----:B--2---:R-:W-:Y:S05]  /*9940*/  @!P0 NANOSLEEP.SYNCS 0x989680 ;  /* 0x009896800000895d */ /* 0x004fea0003900000 */
[----:B------:R-:W2:Y:S02]  /*9950*/  @!P0 SYNCS.PHASECHK.TRANS64 P0, [R0+URZ], R3 ;  /* 0x00000003000085a7 */ /* 0x000ea400080010ff */
[----:B--2---:R-:W-:Y:S05]  /*9960*/  @!P0 BRA `(.L_x_167) ;  /* 0xfffffffc00f08947 */ /* 0x004fea000383ffff */
[----:B------:R-:W-:Y:S05]  /*9970*/  BRA `(.L_x_168) ;  /* 0xffffff9400347947 */ /* 0x000fea000383ffff */
.L_x_57:
[----:B---3--:R-:W-:-:S07]  /*9980*/  MOV R0, UR5 ;  /* 0x0000000500007c02 */ /* 0x008fce0008000f00 */
.L_x_169:
[----:B-1----:R1:W2:Y:S02]  /*9990*/  SYNCS.PHASECHK.TRANS64.TRYWAIT P0, [R0+URZ], R3 ;  /* 0x00000003000075a7 */ /* 0x0022a400080011ff */
[----:B--2---:R-:W-:Y:S05]  /*99a0*/  @!P0 NANOSLEEP.SYNCS 0x989680 ;  /* 0x009896800000895d */ /* 0x004fea0003900000 */
[----:B------:R-:W2:Y:S02]  /*99b0*/  @!P0 SYNCS.PHASECHK.TRANS64 P0, [R0+URZ], R3 ;  /* 0x00000003000085a7 */ /* 0x000ea400080010ff */
[----:B--2---:R-:W-:Y:S05]  /*99c0*/  @!P0 BRA `(.L_x_169) ;  /* 0xfffffffc00f08947 */ /* 0x004fea000383ffff */
[----:B------:R-:W-:Y:S05]  /*99d0*/  BRA `(.L_x_170) ;  /* 0xffffff9400407947 */ /* 0x000fea000383ffff */
.L_x_58:
[----:B---3--:R-:W-:-:S07]  /*99e0*/  MOV R0, UR5 ;  /* 0x0000000500007c02 */ /* 0x008fce0008000f00 */
.L_x_171:
[----:B-1----:R1:W2:Y:S02]  /*99f0*/  SYNCS.PHASECHK.TRANS64.TRYWAIT P0, [R0+URZ], R3 ;  /* 0x00000003000075a7 */ /* 0x0022a400080011ff */
[----:B--2---:R-:W-:Y:S05]  /*9a00*/  @!P0 NANOSLEEP.SYNCS 0x989680 ;  /* 0x009896800000895d */ /* 0x004fea0003900000 */
[----:B------:R-:W2:Y:S02]  /*9a10*/  @!P0 SYNCS.PHASECHK.TRANS64 P0, [R0+URZ], R3 ;  /* 0x00000003000085a7 */ /* 0x000ea400080010ff */
[----:B--2---:R-:W-:Y:S05]  /*9a20*/  @!P0 BRA `(.L_x_171) ;  /* 0xfffffffc00f08947 */ /* 0x004fea000383ffff */
[----:B------:R-:W-:Y:S05]  /*9a30*/  BRA `(.L_x_172) ;  /* 0xffffff94004c7947 */ /* 0x000fea000383ffff */
.L_x_61:
[----:B-1----:R1:W2:Y:S02]  /*9a40*/  SYNCS.PHASECHK.TRANS64.TRYWAIT P0, [R0+URZ+0x190], R4 ;  /* 0x00019004000075a7 */ /* 0x0022a400080011ff */
[----:B--2---:R-:W-:Y:S05]  /*9a50*/  @!P0 NANOSLEEP.SYNCS 0x989680 ;  /* 0x009896800000895d */ /* 0x004fea0003900000 */
[----:B------:R-:W2:Y:S02]  /*9a60*/  @!P0 SYNCS.PHASECHK.TRANS64 P0, [R0+URZ+0x190], R4 ;  /* 0x00019004000085a7 */ /* 0x000ea400080010ff */
[----:B--2---:R-:W-:Y:S05]  /*9a70*/  @!P0 BRA `(.L_x_61) ;  /* 0xfffffffc00f08947 */ /* 0x004fea000383ffff */
[----:B------:R-:W-:Y:S05]  /*9a80*/  BRA `(.L_x_173) ;  /* 0xffffff9400ac7947 */ /* 0x000fea000383ffff */
.L_x_62:
[----:B------:R-:W-:-:S07]  /*9a90*/  MOV R0, UR5 ;  /* 0x0000000500007c02 */ /* 0x000fce0008000f00 */
.L_x_174:
[----:B-1----:R1:W2:Y:S02]  /*9aa0*/  SYNCS.PHASECHK.TRANS64.TRYWAIT P0, [R0+URZ+0x140], R5 ;  /* 0x00014005000075a7 */ /* 0x0022a400080011ff */
[----:B--2---:R-:W-:Y:S05]  /*9ab0*/  @!P0 NANOSLEEP.SYNCS 0x989680 ;  /* 0x009896800000895d */ /* 0x004fea0003900000 */
[----:B------:R-:W2:Y:S02]  /*9ac0*/  @!P0 SYNCS.PHASECHK.TRANS64 P0, [R0+URZ+0x140], R5 ;  /* 0x00014005000085a7 */ /* 0x000ea400080010ff */
[----:B--2---:R-:W-:Y:S05]  /*9ad0*/  @!P0 BRA `(.L_x_174) ;  /* 0xfffffffc00f08947 */ /* 0x004fea000383ffff */
[----:B------:R-:W-:Y:S05]  /*9ae0*/  BRA `(.L_x_175) ;  /* 0xffffff9400bc7947 */ /* 0x000fea000383ffff */
.L_x_63:
[----:B-1----:R1:W2:Y:S02]  /*9af0*/  SYNCS.PHASECHK.TRANS64.TRYWAIT P1, [R0+URZ+0x130], R4 ;  /* 0x00013004000075a7 */ /* 0x0022a400080211ff */
[----:B--2---:R-:W-:Y:S05]  /*9b00*/  @!P1 NANOSLEEP.SYNCS 0x989680 ;  /* 0x009896800000995d */ /* 0x004fea0003900000 */
[----:B------:R-:W2:Y:S02]  /*9b10*/  @!P1 SYNCS.PHASECHK.TRANS64 P1, [R0+URZ+0x130], R4 ;  /* 0x00013004000095a7 */ /* 0x000ea400080210ff */
[----:B--2---:R-:W-:Y:S05]  /*9b20*/  @!P1 BRA `(.L_x_63) ;  /* 0xfffffffc00f09947 */ /* 0x004fea000383ffff */
[----:B------:R-:W-:Y:S05]  /*9b30*/  BRA `(.L_x_176) ;  /* 0xffffff9400ec7947 */ /* 0x000fea000383ffff */
.L_x_66:
[----:B------:R-:W-:-:S07]  /*9b40*/  MOV R0, UR5 ;  /* 0x0000000500007c02 */ /* 0x000fce0008000f00 */
.L_x_177:
[----:B-1----:R1:W2:Y:S02]  /*9b50*/  SYNCS.PHASECHK.TRANS64.TRYWAIT P0, [R0+URZ+0x140], R2 ;  /* 0x00014002000075a7 */ /* 0x0022a400080011ff */
[----:B--2---:R-:W-:Y:S05]  /*9b60*/  @!P0 NANOSLEEP.SYNCS 0x989680 ;  /* 0x009896800000895d */ /* 0x004fea0003900000 */
[----:B------:R-:W2:Y:S02]  /*9b70*/  @!P0 SYNCS.PHASECHK.TRANS64 P0, [R0+URZ+0x140], R2 ;  /* 0x00014002000085a7 */ /* 0x000ea400080010ff */
[----:B--2---:R-:W-:Y:S05]  /*9b80*/  @!P0 BRA `(.L_x_177) ;  /* 0xfffffffc00f08947 */ /* 0x004fea000383ffff */
[----:B------:R-:W-:Y:S05]  /*9b90*/  BRA `(.L_x_65) ;  /* 0xffffff9800407947 */ /* 0x000fea000383ffff */
.L_x_75:
[----:B-1----:R-:W-:-:S04]  /*9ba0*/  MOV R4, UR6 ;  /* 0x0000000600047c02 */ /* 0x002fc80008000f00 */
[----:B------:R1:W2:Y:S03]  /*9bb0*/  SYNCS.PHASECHK.TRANS64.TRYWAIT P0, [R4+URZ+0x8], R5 ;  /* 0x00000805040075a7 */ /* 0x0002a600080011ff */
[----:B--2---:R-:W-:Y:S05]  /*9bc0*/  @!P0 NANOSLEEP.SYNCS 0x989680 ;  /* 0x009896800000895d */ /* 0x004fea0003900000 */
[----:B------:R-:W2:Y:S02]  /*9bd0*/  @!P0 SYNCS.PHASECHK.TRANS64 P0, [R4+URZ+0x8], R5 ;  /* 0x00000805040085a7 */ /* 0x000ea400080010ff */
[----:B--2---:R-:W-:Y:S05]  /*9be0*/  @!P0 BRA `(.L_x_75) ;  /* 0xfffffffc00ec8947 */ /* 0x004fea000383ffff */
[----:B------:R-:W-:Y:S05]  /*9bf0*/  BRA `(.L_x_74) ;  /* 0xffffff9800f47947 */ /* 0x000fea000383ffff */
.L_x_77:
[----:B------:R-:W-:Y:S01]  /*9c00*/  BSSY B0, `(.L_x_178) ;  /* 0x0000006000007945 */ /* 0x000fe20003800000 */
[----:B------:R-:W-:-:S07]  /*9c10*/  MOV R15, 0xffffffff ;  /* 0xffffffff000f7802 */ /* 0x000fce0000000f00 */
[----:B-1---5:R-:W-:Y:S05]  /*9c20*/  WARPSYNC.COLLECTIVE R15, `(.L_x_179) ;  /* 0x000000000f0c7348 */ /* 0x022fea0003c00000 */
[----:B------:R-:W-:Y:S02]  /*9c30*/  ELECT P6, UR79, PT ;  /* 0x00000000004f782f */ /* 0x000fe400038c0000 */
[----:B------:R-:W-:Y:S01]  /*9c40*/  MOV R14, UR79 ;  /* 0x0000004f000e7c02 */ /* 0x000fe20008000f00 */
[----:B-1---5:R-:W-:Y:S10]  /*9c50*/  ENDCOLLECTIVE ;  /* 0x000000000000791b */ /* 0x022ff40003800000 */
.L_x_179:
[----:B------:R-:W-:Y:S05]  /*9c60*/  BSYNC B0 ;  /* 0x0000000000007941 */ /* 0x000fea0003800000 */
.L_x_178:
[----:B------:R-:W-:Y:S05]  /*9c70*/  BRA `(.L_x_180) ;  /* 0xffffff9c00247947 */ /* 0x000fea000383ffff */
.L_x_79:
[----:B-1----:R-:W-:-:S04]  /*9c80*/  MOV R2, UR6 ;  /* 0x0000000600027c02 */ /* 0x002fc80008000f00 */
[----:B------:R1:W2:Y:S03]  /*9c90*/  SYNCS.PHASECHK.TRANS64.TRYWAIT P0, [R2+URZ+0x8], R3 ;  /* 0x00000803020075a7 */ /* 0x0002a600080011ff */
[----:B--2---:R-:W-:Y:S05]  /*9ca0*/  @!P0 NANOSLEEP.SYNCS 0x989680 ;  /* 0x009896800000895d */ /* 0x004fea0003900000 */
[----:B------:R-:W2:Y:S02]  /*9cb0*/  @!P0 SYNCS.PHASECHK.TRANS64 P0, [R2+URZ+0x8], R3 ;  /* 0x00000803020085a7 */ /* 0x000ea400080010ff */
[----:B--2---:R-:W-:Y:S05]  /*9cc0*/  @!P0 BRA `(.L_x_79) ;  /* 0xfffffffc00ec8947 */ /* 0x004fea000383ffff */
[----:B------:R-:W-:Y:S05]  /*9cd0*/  BRA `(.L_x_78) ;  /* 0xffffff9c00287947 */ /* 0x000fea000383ffff */
.L_x_80:
[----:B-1----:R1:W2:Y:S02]  /*9ce0*/  SYNCS.PHASECHK.TRANS64.TRYWAIT P0, [R0+URZ+0x130], R4 ;  /* 0x00013004000075a7 */ /* 0x0022a400080011ff */
[----:B--2---:R-:W-:Y:S05]  /*9cf0*/  @!P0 NANOSLEEP.SYNCS 0x989680 ;  /* 0x009896800000895d */ /* 0x004fea0003900000 */
[----:B------:R-:W2:Y:S02]  /*9d00*/  @!P0 SYNCS.PHASECHK.TRANS64 P0, [R0+URZ+0x130], R4 ;  /* 0x00013004000085a7 */ /* 0x000ea400080010ff */
[----:B--2---:R-:W-:Y:S05]  /*9d10*/  @!P0 BRA `(.L_x_80) ;  /* 0xfffffffc00f08947 */ /* 0x004fea000383ffff */
[----:B------:R-:W-:Y:S05]  /*9d20*/  BRA `(.L_x_181) ;  /* 0xffffffa000047947 */ /* 0x000fea000383ffff */
.L_x_82:
[----:B------:R-:W-:-:S07]  /*9d30*/  MOV R0, UR10 ;  /* 0x0000000a00007c02 */ /* 0x000fce0008000f00 */
.L_x_182:
[----:B-1----:R1:W2:Y:S02]  /*9d40*/  SYNCS.PHASECHK.TRANS64.TRYWAIT P0, [R0+URZ+0x170], R4 ;  /* 0x00017004000075a7 */ /* 0x0022a400080011ff */
[----:B--2---:R-:W-:Y:S05]  /*9d50*/  @!P0 NANOSLEEP.SYNCS 0x989680 ;  /* 0x009896800000895d */ /* 0x004fea0003900000 */
[----:B------:R-:W2:Y:S02]  /*9d60*/  @!P0 SYNCS.PHASECHK.TRANS64 P0, [R0+URZ+0x170], R4 ;  /* 0x00017004000085a7 */ /* 0x000ea400080010ff */
[----:B--2---:R-:W-:Y:S05]  /*9d70*/  @!P0 BRA `(.L_x_182) ;  /* 0xfffffffc00f08947 */ /* 0x004fea000383ffff */
[----:B------:R-:W-:Y:S05]  /*9d80*/  BRA `(.L_x_183) ;  /* 0xffffffa000507947 */ /* 0x000fea000383ffff */
.L_x_85:
[----:B------:R-:W-:Y:S07]  /*9d90*/  MOV R0, UR9 ;  /* 0x0000000900007c02 */ /* 0x000fee0008000f00 */
.L_x_184:
[----:B-1----:R1:W2:Y:S02]  /*9da0*/  SYNCS.PHASECHK.TRANS64.TRYWAIT P0, [R0+URZ], R4 ;  /* 0x00000004000075a7 */ /* 0x0022a400080011ff */
[----:B--2---:R-:W-:Y:S05]  /*9db0*/  @!P0 NANOSLEEP.SYNCS 0x989680 ;  /* 0x009896800000895d */ /* 0x004fea0003900000 */
[----:B------:R-:W2:Y:S02]  /*9dc0*/  @!P0 SYNCS.PHASECHK.TRANS64 P0, [R0+URZ], R4 ;  /* 0x00000004000085a7 */ /* 0x000ea400080010ff */
[----:B--2---:R-:W-:Y:S05]  /*9dd0*/  @!P0 BRA `(.L_x_184) ;  /* 0xfffffffc00f08947 */ /* 0x004fea000383ffff */
[----:B------:R-:W-:Y:S05]  /*9de0*/  BRA `(.L_x_84) ;  /* 0xffffffa000647947 */ /* 0x000fea000383ffff */
.L_x_89:
[----:B-1----:R-:W-:-:S07]  /*9df0*/  MOV R0, UR7 ;  /* 0x0000000700007c02 */ /* 0x002fce0008000f00 */
.L_x_185:
[----:B-1----:R1:W2:Y:S02]  /*9e00*/  SYNCS.PHASECHK.TRANS64.TRYWAIT P0, [R0+URZ], R2 ;  /* 0x00000002000075a7 */ /* 0x0022a400080011ff */
[----:B--2---:R-:W-:Y:S05]  /*9e10*/  @!P0 NANOSLEEP.SYNCS 0x989680 ;  /* 0x009896800000895d */ /* 0x004fea0003900000 */
[----:B------:R-:W2:Y:S02]  /*9e20*/  @!P0 SYNCS.PHASECHK.TRANS64 P0, [R0+URZ], R2 ;  /* 0x00000002000085a7 */ /* 0x000ea400080010ff */
[----:B--2---:R-:W-:Y:S05]  /*9e30*/  @!P0 BRA `(.L_x_185) ;  /* 0xfffffffc00f08947 */ /* 0x004fea000383ffff */
[----:B------:R-:W-:Y:S05]  /*9e40*/  BRA `(.L_x_186) ;  /* 0xffffffa400307947 */ /* 0x000fea000383ffff */
.L_x_90:
[----:B------:R-:W-:-:S07]  /*9e50*/  MOV R0, UR7 ;  /* 0x0000000700007c02 */ /* 0x000fce0008000f00 */
.L_x_187:
[----:B-1----:R1:W2:Y:S02]  /*9e60*/  SYNCS.PHASECHK.TRANS64.TRYWAIT P0, [R0+URZ], R3 ;  /* 0x00000003000075a7 */ /* 0x0022a400080011ff */
[----:B--2---:R-:W-:Y:S05]  /*9e70*/  @!P0 NANOSLEEP.SYNCS 0x989680 ;  /* 0x009896800000895d */ /* 0x004fea0003900000 */
[----:B------:R-:W2:Y:S02]  /*9e80*/  @!P0 SYNCS.PHASECHK.TRANS64 P0, [R0+URZ], R3 ;  /* 0x00000003000085a7 */ /* 0x000ea400080010ff */
[----:B--2---:R-:W-:Y:S05]  /*9e90*/  @!P0 BRA `(.L_x_187) ;  /* 0xfffffffc00f08947 */ /* 0x004fea000383ffff */
[----:B------:R-:W-:Y:S05]  /*9ea0*/  BRA `(.L_x_188) ;  /* 0xffffffa4003c7947 */ /* 0x000fea000383ffff */
.L_x_91:
[----:B------:R-:W-:-:S07]  /*9eb0*/  MOV R0, UR7 ;  /* 0x0000000700007c02 */ /* 0x000fce0008000f00 */
.L_x_189:
[----:B-1----:R1:W2:Y:S02]  /*9ec0*/  SYNCS.PHASECHK.TRANS64.TRYWAIT P0, [R0+URZ], R3 ;  /* 0x00000003000075a7 */ /* 0x0022a400080011ff */
[----:B--2---:R-:W-:Y:S05]  /*9ed0*/  @!P0 NANOSLEEP.SYNCS 0x989680 ;  /* 0x009896800000895d */ /* 0x004fea0003900000 */
[----:B------:R-:W2:Y:S02]  /*9ee0*/  @!P0 SYNCS.PHASECHK.TRANS64 P0, [R0+URZ], R3 ;  /* 0x00000003000085a7 */ /* 0x000ea400080010ff */
[----:B--2---:R-:W-:Y:S05]  /*9ef0*/  @!P0 BRA `(.L_x_189) ;  /* 0xfffffffc00f08947 */ /* 0x004fea000383ffff */
[----:B------:R-:W-:Y:S05]  /*9f00*/  BRA `(.L_x_190) ;  /* 0xffffffa400487947 */ /* 0x000fea000383ffff */
.L_x_94:
[----:B------:R-:W-:-:S07]  /*9f10*/  MOV R0, UR8 ;  /* 0x0000000800007c02 */ /* 0x000fce0008000f00 */
.L_x_191:
[----:B-1----:R1:W2:Y:S02]  /*9f20*/  SYNCS.PHASECHK.TRANS64.TRYWAIT P1, [R0+URZ+0x1b0], R2 ;  /* 0x0001b002000075a7 */ /* 0x0022a400080211ff */
[----:B--2---:R-:W-:Y:S05]  /*9f30*/  @!P1 NANOSLEEP.SYNCS 0x989680 ;  /* 0x009896800000995d */ /* 0x004fea0003900000 */
[----:B------:R-:W2:Y:S02]  /*9f40*/  @!P1 SYNCS.PHASECHK.TRANS64 P1, [R0+URZ+0x1b0], R2 ;  /* 0x0001b002000095a7 */ /* 0x000ea400080210ff */
[----:B--2---:R-:W-:Y:S05]  /*9f50*/  @!P1 BRA `(.L_x_191) ;  /* 0xfffffffc00f09947 */ /* 0x004fea000383ffff */
[----:B------:R-:W-:Y:S05]  /*9f60*/  BRA `(.L_x_192) ;  /* 0xffffffa400947947 */ /* 0x000fea000383ffff */
.L_x_99:
[----:B--2---:R2:W4:Y:S02]  /*9f70*/  SYNCS.PHASECHK.TRANS64.TRYWAIT P0, [R0+URZ+0x130], R2 ;  /* 0x00013002000075a7 */ /* 0x00452400080011ff */
[----:B----4-:R-:W-:Y:S05]  /*9f80*/  @!P0 NANOSLEEP.SYNCS 0x989680 ;  /* 0x009896800000895d */ /* 0x010fea0003900000 */
[----:B------:R-:W4:Y:S02]  /*9f90*/  @!P0 SYNCS.PHASECHK.TRANS64 P0, [R0+URZ+0x130], R2 ;  /* 0x00013002000085a7 */ /* 0x000f2400080010ff */
[----:B----4-:R-:W-:Y:S05]  /*9fa0*/  @!P0 BRA `(.L_x_99) ;  /* 0xfffffffc00f08947 */ /* 0x010fea000383ffff */
[----:B------:R-:W-:Y:S05]  /*9fb0*/  BRA `(.L_x_193) ;  /* 0xffffffa800a07947 */ /* 0x000fea000383ffff */
.L_x_102:
[----:B------:R-:W-:Y:S07]  /*9fc0*/  MOV R0, UR6 ;  /* 0x0000000600007c02 */ /* 0x000fee0008000f00 */
.L_x_194:
[----:B--2---:R2:W4:Y:S02]  /*9fd0*/  SYNCS.PHASECHK.TRANS64.TRYWAIT P0, [R0+URZ+0x128], R2 ;  /* 0x00012802000075a7 */ /* 0x00452400080011ff */
[----:B----4-:R-:W-:Y:S05]  /*9fe0*/  @!P0 NANOSLEEP.SYNCS 0x989680 ;  /* 0x009896800000895d */ /* 0x010fea0003900000 */
[----:B------:R-:W4:Y:S02]  /*9ff0*/  @!P0 SYNCS.PHASECHK.TRANS64 P0, [R0+URZ+0x128], R2 ;  /* 0x00012802000085a7 */ /* 0x000f2400080010ff */
[----:B----4-:R-:W-:Y:S05]  /*a000*/  @!P0 BRA `(.L_x_194) ;  /* 0xfffffffc00f08947 */ /* 0x010fea000383ffff */
[----:B------:R-:W-:Y:S05]  /*a010*/  BRA `(.L_x_101) ;  /* 0xffffffac00807947 */ /* 0x000fea000383ffff */
.L_x_105:
[----:B------:R-:W-:Y:S07]  /*a020*/  MOV R0, UR6 ;  /* 0x0000000600007c02 */ /* 0x000fee0008000f00 */
.L_x_195:
[----:B-1----:R1:W2:Y:S02]  /*a030*/  SYNCS.PHASECHK.TRANS64.TRYWAIT P0, [R0+URZ+0x110], R14 ;  /* 0x0001100e000075a7 */ /* 0x0022a400080011ff */
[----:B--2---:R-:W-:Y:S05]  /*a040*/  @!P0 NANOSLEEP.SYNCS 0x989680 ;  /* 0x009896800000895d */ /* 0x004fea0003900000 */
[----:B------:R-:W2:Y:S02]  /*a050*/  @!P0 SYNCS.PHASECHK.TRANS64 P0, [R0+URZ+0x110], R14 ;  /* 0x0001100e000085a7 */ /* 0x000ea400080010ff */
[----:B--2---:R-:W-:Y:S05]  /*a060*/  @!P0 BRA `(.L_x_195) ;  /* 0xfffffffc00f08947 */ /* 0x004fea000383ffff */
[----:B------:R-:W-:Y:S05]  /*a070*/  BRA `(.L_x_196) ;  /* 0xffffffac00f87947 */ /* 0x000fea000383ffff */
.L_x_106:
[----:B------:R-:W-:Y:S07]  /*a080*/  MOV R0, UR6 ;  /* 0x0000000600007c02 */ /* 0x000fee0008000f00 */
.L_x_197:
[----:B-1----:R1:W2:Y:S02]  /*a090*/  SYNCS.PHASECHK.TRANS64.TRYWAIT P0, [R0+URZ+0x118], R14 ;  /* 0x0001180e000075a7 */ /* 0x0022a400080011ff */
[----:B--2---:R-:W-:Y:S05]  /*a0a0*/  @!P0 NANOSLEEP.SYNCS 0x989680 ;  /* 0x009896800000895d */ /* 0x004fea0003900000 */
[----:B------:R-:W2:Y:S02]  /*a0b0*/  @!P0 SYNCS.PHASECHK.TRANS64 P0, [R0+URZ+0x118], R14 ;  /* 0x0001180e000085a7 */ /* 0x000ea400080010ff */
[----:B--2---:R-:W-:Y:S05]  /*a0c0*/  @!P0 BRA `(.L_x_197) ;  /* 0xfffffffc00f08947 */ /* 0x004fea000383ffff */
[----:B------:R-:W-:Y:S05]  /*a0d0*/  BRA `(.L_x_198) ;  /* 0xffffffb000747947 */ /* 0x000fea000383ffff */
.L_x_108:
[----:B------:R-:W-:-:S07]  /*a0e0*/  MOV R0, UR6 ;  /* 0x0000000600007c02 */ /* 0x000fce0008000f00 */
.L_x_199:
[----:B-1----:R1:W4:Y:S02]  /*a0f0*/  SYNCS.PHASECHK.TRANS64.TRYWAIT P0, [R0+URZ+0x110], R2 ;  /* 0x00011002000075a7 */ /* 0x00232400080011ff */
[----:B----4-:R-:W-:Y:S05]  /*a100*/  @!P0 NANOSLEEP.SYNCS 0x989680 ;  /* 0x009896800000895d */ /* 0x010fea0003900000 */
[----:B------:R-:W4:Y:S02]  /*a110*/  @!P0 SYNCS.PHASECHK.TRANS64 P0, [R0+URZ+0x110], R2 ;  /* 0x00011002000085a7 */ /* 0x000f2400080010ff */
[----:B----4-:R-:W-:Y:S05]  /*a120*/  @!P0 BRA `(.L_x_199) ;  /* 0xfffffffc00f08947 */ /* 0x010fea000383ffff */
[----:B------:R-:W-:Y:S05]  /*a130*/  BRA `(.L_x_200) ;  /* 0xffffffb000e47947 */ /* 0x000fea000383ffff */
.L_x_110:
[----:B--2---:R2:W4:Y:S02]  /*a140*/  SYNCS.PHASECHK.TRANS64.TRYWAIT P0, [R0+URZ+0x130], R2 ;  /* 0x00013002000075a7 */ /* 0x00452400080011ff */
[----:B----4-:R-:W-:Y:S05]  /*a150*/  @!P0 NANOSLEEP.SYNCS 0x989680 ;  /* 0x009896800000895d */ /* 0x010fea0003900000 */
[----:B------:R-:W4:Y:S02]  /*a160*/  @!P0 SYNCS.PHASECHK.TRANS64 P0, [R0+URZ+0x130], R2 ;  /* 0x00013002000085a7 */ /* 0x000f2400080010ff */
[----:B----4-:R-:W-:Y:S05]  /*a170*/  @!P0 BRA `(.L_x_110) ;  /* 0xfffffffc00f08947 */ /* 0x010fea000383ffff */
[----:B------:R-:W-:Y:S05]  /*a180*/  BRA `(.L_x_201) ;  /* 0xffffffb400c07947 */ /* 0x000fea000383ffff */
.L_x_123:
[----:B-1----:R1:W3:Y:S02]  /*a190*/  SYNCS.PHASECHK.TRANS64.TRYWAIT P1, [R0+URZ+0x100], R3 ;  /* 0x00010003000075a7 */ /* 0x0022e400080211ff */
[----:B---3--:R-:W-:Y:S05]  /*a1a0*/  @!P1 NANOSLEEP.SYNCS 0x989680 ;  /* 0x009896800000995d */ /* 0x008fea0003900000 */
[----:B------:R-:W3:Y:S02]  /*a1b0*/  @!P1 SYNCS.PHASECHK.TRANS64 P1, [R0+URZ+0x100], R3 ;  /* 0x00010003000095a7 */ /* 0x000ee400080210ff */
[----:B---3--:R-:W-:Y:S05]  /*a1c0*/  @!P1 BRA `(.L_x_123) ;  /* 0xfffffffc00f09947 */ /* 0x008fea000383ffff */
[----:B------:R-:W-:Y:S05]  /*a1d0*/  BRA `(.L_x_122) ;  /* 0xffffffc400607947 */ /* 0x000fea000383ffff */
.L_x_125:
[----:B--2---:R2:W3:Y:S02]  /*a1e0*/  SYNCS.PHASECHK.TRANS64.TRYWAIT P0, [R192+URZ+0x150], R4 ;  /* 0x00015004c00075a7 */ /* 0x0044e400080011ff */
[----:B---3--:R-:W-:Y:S05]  /*a1f0*/  @!P0 NANOSLEEP.SYNCS 0x989680 ;  /* 0x009896800000895d */ /* 0x008fea0003900000 */
[----:B------:R-:W3:Y:S02]  /*a200*/  @!P0 SYNCS.PHASECHK.TRANS64 P0, [R192+URZ+0x150], R4 ;  /* 0x00015004c00085a7 */ /* 0x000ee400080010ff */
[----:B---3--:R-:W-:Y:S05]  /*a210*/  @!P0 BRA `(.L_x_125) ;  /* 0xfffffffc00f08947 */ /* 0x008fea000383ffff */
[----:B------:R-:W-:Y:S05]  /*a220*/  BRA `(.L_x_124) ;  /* 0xffffffc400bc7947 */ /* 0x000fea000383ffff */
.L_x_134:
[----:B--2---:R2:W3:Y:S02]  /*a230*/  SYNCS.PHASECHK.TRANS64.TRYWAIT P0, [R5+URZ+0x100], R3 ;  /* 0x00010003050075a7 */ /* 0x0044e400080011ff */
[----:B---3--:R-:W-:Y:S05]  /*a240*/  @!P0 NANOSLEEP.SYNCS 0x989680 ;  /* 0x009896800000895d */ /* 0x008fea0003900000 */
[----:B------:R-:W3:Y:S02]  /*a250*/  @!P0 SYNCS.PHASECHK.TRANS64 P0, [R5+URZ+0x100], R3 ;  /* 0x00010003050085a7 */ /* 0x000ee400080010ff */
[----:B---3--:R-:W-:Y:S05]  /*a260*/  @!P0 BRA `(.L_x_134) ;  /* 0xfffffffc00f08947 */ /* 0x008fea000383ffff */
[----:B------:R-:W-:Y:S05]  /*a270*/  BRA `(.L_x_133) ;  /* 0xffffffd800c87947 */ /* 0x000fea000383ffff */
        .weak           $__internal_0_$__cuda_sm10x_tcgen05_guardrail_trap_col_being_dealloced_not_returned_by_alloc
        .type           $__internal_0_$__cuda_sm10x_tcgen05_guardrail_trap_col_being_dealloced_not_returned_by_alloc,@function
        .size           $__internal_0_$__cuda_sm10x_tcgen05_guardrail_trap_col_being_dealloced_not_returned_by_alloc,($__internal_1_$__cuda_sm10x_tcgen05_guardrail_trap_phase_invalid_during_alloc - $__internal_0_$__cuda_sm10x_tcgen05_guardrail_trap_col_being_dealloced_not_returned_by_alloc)
$__internal_0_$__cuda_sm10x_tcgen05_guardrail_trap_col_being_dealloced_not_returned_by_alloc:
[----:B------:R-:W-:Y:S05]  /*a280*/  BPT.TRAP 0x1 ;  /* 0x000000040000795c */ /* 0x000fea0000300000 */
[----:B------:R-:W-:-:S04]  /*a290*/  HFMA2 R3, -RZ, RZ, 0, 0 ;  /* 0x00000000ff037431 */ /* 0x000fc800000001ff */
[----:B------:R-:W-:Y:S05]  /*a2a0*/  RET.REL.NODEC R2 `(_ZN7cutlass13device_kernelINS_4gemm6kernel13GemmUniversalIN4cute5tupleIJiiiiEEENS1_10collective13CollectiveMmaINS1_35MainloopSm100TmaUmmaWarpSpecializedILi16ELi2ELi4ENS5_IJNS4_1CILi2EEENSA_ILi1EEESC_EEEEENS5_IJNSA_ILi256EEENSA_ILi128EEENSA_ILi64EEEEEENS_12float_e4m3_tENS5_IJlSC_lEEESJ_SK_NS4_8TiledMMAINS4_8MMA_AtomIJNS4_10MMA_TraitsINS4_25SM100_MMA_F8F6F4_2x1SM_SSEJSJ_SJ_fSF_SG_NS4_17integral_constantINS4_4UMMA5MajorELSR_0EEESS_NSP_INSQ_7ScaleInELST_0EEESU_EEEEEENS4_6LayoutINS5_IJSC_SC_SC_EEENS5_IJNSA_ILi0EEESZ_SZ_EEEEENS5_IJNS4_10UnderscoreES12_S12_EEEEENS4_18SM100_TMA_2SM_LOADENS4_14ComposedLayoutINS4_7SwizzleILi2ELi4ELi3EEENS4_18smem_ptr_flag_bitsILi8EEENSX_INS5_IJNSA_ILi8EEESH_EEENS5_IJSH_SC_EEEEEEEvNS4_8identityES15_S1F_vS1G_EENS_8epilogue10collective18CollectiveEpilogueINS1I_23Sm100TmaWarpSpecializedILi2ELi2ELi64ELb0ELb0EEEJNS5_IJSG_SG_SH_EEENS5_IJNSX_ISG_SC_EENSX_ISH_SC_EEEEESJ_SK_SJ_SK_NS1I_6fusion15FusionCallbacksIS1M_NS1R_23LinCombPerRowBiasEltActINS1I_6thread4ReLuESJ_fSJ_SJ_fLi16ELNS_15FloatRoundStyleE2EEES1N_S1Q_JEEENS4_5SM1004TMEM4LOAD26SM100_TMEM_LOAD_32dp32b64xENS4_13SM90_TMA_LOADES1F_NS4_39AutoVectorizingCopyWithAssumedAlignmentILi128EEENS4_14SM90_TMA_STOREES1F_S25_S25_EEEvvEEEEvNT_6ParamsE) ;  /* 0xffffff5c02547950 */ /* 0x000fea0003c3ffff */
        .weak           $__internal_1_$__cuda_sm10x_tcgen05_guardrail_trap_phase_invalid_during_alloc
        .type           $__internal_1_$__cuda_sm10x_tcgen05_guardrail_trap_phase_invalid_during_alloc,@function
        .size           $__internal_1_$__cuda_sm10x_tcgen05_guardrail_trap_phase_invalid_during_alloc,($__internal_2_$__cuda_sm10x_tcgen05_guardrail_trap_unallocated_columns_being_dealloced - $__internal_1_$__cuda_sm10x_tcgen05_guardrail_trap_phase_invalid_during_alloc)
$__internal_1_$__cuda_sm10x_tcgen05_guardrail_trap_phase_invalid_during_alloc:
[----:B------:R-:W-:Y:S05]  /*a2b0*/  BPT.TRAP 0x1 ;  /* 0x000000040000795c */ /* 0x000fea0000300000 */
[----:B------:R-:W-:-:S04]  /*a2c0*/  MOV R3, 0x0 ;  /* 0x0000000000037802 */ /* 0x000fc80000000f00 */
[----:B------:R-:W-:Y:S05]  /*a2d0*/  RET.REL.NODEC R2 `(_ZN7cutlass13device_kernelINS_4gemm6kernel13GemmUniversalIN4cute5tupleIJiiiiEEENS1_10collective13CollectiveMmaINS1_35MainloopSm100TmaUmmaWarpSpecializedILi16ELi2ELi4ENS5_IJNS4_1CILi2EEENSA_ILi1EEESC_EEEEENS5_IJNSA_ILi256EEENSA_ILi128EEENSA_ILi64EEEEEENS_12float_e4m3_tENS5_IJlSC_lEEESJ_SK_NS4_8TiledMMAINS4_8MMA_AtomIJNS4_10MMA_TraitsINS4_25SM100_MMA_F8F6F4_2x1SM_SSEJSJ_SJ_fSF_SG_NS4_17integral_constantINS4_4UMMA5MajorELSR_0EEESS_NSP_INSQ_7ScaleInELST_0EEESU_EEEEEENS4_6LayoutINS5_IJSC_SC_SC_EEENS5_IJNSA_ILi0EEESZ_SZ_EEEEENS5_IJNS4_10UnderscoreES12_S12_EEEEENS4_18SM100_TMA_2SM_LOADENS4_14ComposedLayoutINS4_7SwizzleILi2ELi4ELi3EEENS4_18smem_ptr_flag_bitsILi8EEENSX_INS5_IJNSA_ILi8EEESH_EEENS5_IJSH_SC_EEEEEEEvNS4_8identityES15_S1F_vS1G_EENS_8epilogue10collective18CollectiveEpilogueINS1I_23Sm100TmaWarpSpecializedILi2ELi2ELi64ELb0ELb0EEEJNS5_IJSG_SG_SH_EEENS5_IJNSX_ISG_SC_EENSX_ISH_SC_EEEEESJ_SK_SJ_SK_NS1I_6fusion15FusionCallbacksIS1M_NS1R_23LinCombPerRowBiasEltActINS1I_6thread4ReLuESJ_fSJ_SJ_fLi16ELNS_15FloatRoundStyleE2EEES1N_S1Q_JEEENS4_5SM1004TMEM4LOAD26SM100_TMEM_LOAD_32dp32b64xENS4_13SM90_TMA_LOADES1F_NS4_39AutoVectorizingCopyWithAssumedAlignmentILi128EEENS4_14SM90_TMA_STOREES1F_S25_S25_EEEvvEEEEvNT_6ParamsE) ;  /* 0xffffff5c02487950 */ /* 0x000fea0003c3ffff */
        .weak           $__internal_2_$__cuda_sm10x_tcgen05_guardrail_trap_unallocated_columns_being_dealloced
        .type           $__internal_2_$__cuda_sm10x_tcgen05_guardrail_trap_unallocated_columns_being_dealloced,@function
        .size           $__internal_2_$__cuda_sm10x_tcgen05_guardrail_trap_unallocated_columns_being_dealloced,(.L_x_203 - $__internal_2_$__cuda_sm10x_tcgen05_guardrail_trap_unallocated_columns_being_dealloced)
$__internal_2_$__cuda_sm10x_tcgen05_guardrail_trap_unallocated_columns_being_dealloced:
[----:B------:R-:W-:Y:S05]  /*a2e0*/  BPT.TRAP 0x1 ;  /* 0x000000040000795c */ /* 0x000fea0000300000 */
[----:B------:R-:W-:-:S04]  /*a2f0*/  HFMA2 R3, -RZ, RZ, 0, 0 ;  /* 0x00000000ff037431 */ /* 0x000fc800000001ff */
[----:B------:R-:W-:Y:S05]  /*a300*/  RET.REL.NODEC R2 `(_ZN7cutlass13device_kernelINS_4gemm6kernel13GemmUniversalIN4cute5tupleIJiiiiEEENS1_10collective13CollectiveMmaINS1_35MainloopSm100TmaUmmaWarpSpecializedILi16ELi2ELi4ENS5_IJNS4_1CILi2EEENSA_ILi1EEESC_EEEEENS5_IJNSA_ILi256EEENSA_ILi128EEENSA_ILi64EEEEEENS_12float_e4m3_tENS5_IJlSC_lEEESJ_SK_NS4_8TiledMMAINS4_8MMA_AtomIJNS4_10MMA_TraitsINS4_25SM100_MMA_F8F6F4_2x1SM_SSEJSJ_SJ_fSF_SG_NS4_17integral_constantINS4_4UMMA5MajorELSR_0EEESS_NSP_INSQ_7ScaleInELST_0EEESU_EEEEEENS4_6LayoutINS5_IJSC_SC_SC_EEENS5_IJNSA_ILi0EEESZ_SZ_EEEEENS5_IJNS4_10UnderscoreES12_S12_EEEEENS4_18SM100_TMA_2SM_LOADENS4_14ComposedLayoutINS4_7SwizzleILi2ELi4ELi3EEENS4_18smem_ptr_flag_bitsILi8EEENSX_INS5_IJNSA_ILi8EEESH_EEENS5_IJSH_SC_EEEEEEEvNS4_8identityES15_S1F_vS1G_EENS_8epilogue10collective18CollectiveEpilogueINS1I_23Sm100TmaWarpSpecializedILi2ELi2ELi64ELb0ELb0EEEJNS5_IJSG_SG_SH_EEENS5_IJNSX_ISG_SC_EENSX_ISH_SC_EEEEESJ_SK_SJ_SK_NS1I_6fusion15FusionCallbacksIS1M_NS1R_23LinCombPerRowBiasEltActINS1I_6thread4ReLuESJ_fSJ_SJ_fLi16ELNS_15FloatRoundStyleE2EEES1N_S1Q_JEEENS4_5SM1004TMEM4LOAD26SM100_TMEM_LOAD_32dp32b64xENS4_13SM90_TMA_LOADES1F_NS4_39AutoVectorizingCopyWithAssumedAlignmentILi128EEENS4_14SM90_TMA_STOREES1F_S25_S25_EEEvvEEEEvNT_6ParamsE) ;  /* 0xffffff5c023c7950 */ /* 0x000fea0003c3ffff */
.L_x_202:
[----:B------:R-:W-:-:S00]  /*a310*/  BRA `(.L_x_202) ;  /* 0xfffffffc00fc7947 */ /* 0x000fc0000383ffff */
[----:B------:R-:W-:-:S00]  /*a320*/  NOP ;  /* 0x0000000000007918 */ /* 0x000fc00000000000 */
        /* <DEDUP_REMOVED lines=13> */
.L_x_203:


//--------------------- .nv.global.init           --------------------------
	.section	.nv.global.init,"aw",@progbits
.nv.global.init:
	.type		$str$27,@object
	.size		$str$27,($str$28 - $str$27)
$str$27:
        /*0000*/ 	.byte	0x28, 0x61, 0x64, 0x64, 0x72, 0x65, 0x73, 0x73, 0x20, 0x26, 0x20, 0x6d, 0x61, 0x73, 0x6b, 0x29
        /*0010*/ 	.byte	0x20, 0x3d, 0x3d, 0x20, 0x30, 0x00
	.type		$str$28,@object
	.size		$str$28,($str$26 - $str$28)
$str$28:
        /*0016*/ 	.byte	0x2f, 0x74, 0x6d, 0x70, 0x2f, 0x63, 0x75, 0x74, 0x6c, 0x61, 0x73, 0x73, 0x5f, 0x73, 0x77, 0x65
        /*0026*/ 	.byte	0x65, 0x70, 0x5f, 0x73, 0x72, 0x63, 0x2f, 0x69, 0x6e, 0x63, 0x6c, 0x75, 0x64, 0x65, 0x2f, 0x63
        /*0036*/ 	.byte	0x75, 0x74, 0x65, 0x2f, 0x70, 0x6f, 0x69, 0x6e, 0x74, 0x65, 0x72, 0x5f, 0x66, 0x6c, 0x61, 0x67
        /*0046*/ 	.byte	0x67, 0x65, 0x64, 0x2e, 0x68, 0x70, 0x70, 0x00
	.type		$str$26,@object
	.size		$str$26,($str$25 - $str$26)
$str$26:
        /*004e*/ 	.byte	0x2f, 0x74, 0x6d, 0x70, 0x2f, 0x63, 0x75, 0x74, 0x6c, 0x61, 0x73, 0x73, 0x5f, 0x73, 0x77, 0x65
        /*005e*/ 	.byte	0x65, 0x70, 0x5f, 0x73, 0x72, 0x63, 0x2f, 0x69, 0x6e, 0x63, 0x6c, 0x75, 0x64, 0x65, 0x2f, 0x63
        /*006e*/ 	.byte	0x75, 0x74, 0x65, 0x2f, 0x61, 0x74, 0x6f, 0x6d, 0x2f, 0x63, 0x6f, 0x70, 0x79, 0x5f, 0x74, 0x72
        /*007e*/ 	.byte	0x61, 0x69, 0x74, 0x73, 0x5f, 0x73, 0x6d, 0x31, 0x30, 0x30, 0x2e, 0x68, 0x70, 0x70, 0x00
	.type		$str$25,@object
	.size		$str$25,(__unnamed_1 - $str$25)
$str$25:
        /*008d*/ 	.byte	0x28, 0x28, 0x75, 0x69, 0x6e, 0x74, 0x33, 0x32, 0x5f, 0x74, 0x28, 0x74, 0x68, 0x72, 0x65, 0x61
        /*009d*/ 	.byte	0x64, 0x49, 0x64, 0x78, 0x2e, 0x78, 0x29, 0x20, 0x2f, 0x20, 0x33, 0x32, 0x29, 0x20, 0x25, 0x20
        /*00ad*/ 	.byte	0x34, 0x29, 0x20, 0x3d, 0x3d, 0x20, 0x28, 0x28, 0x28, 0x74, 0x6d, 0x65, 0x6d, 0x5f, 0x61, 0x64
        /*00bd*/ 	.byte	0x64, 0x72, 0x20, 0x3e, 0x3e, 0x20, 0x31, 0x36, 0x29, 0x20, 0x2f, 0x20, 0x33, 0x32, 0x29, 0x20
        /*00cd*/ 	.byte	0x25, 0x20, 0x34, 0x29, 0x00
	.type		__unnamed_1,@object
	.size		__unnamed_1,(__unnamed_2 - __unnamed_1)
__unnamed_1:
        /*00d2*/ 	.byte	0x61, 0x75, 0x74, 0x6f, 0x20, 0x63, 0x75, 0x74, 0x65, 0x3a, 0x3a, 0x61, 0x73, 0x5f, 0x70, 0x6f
        /* <DEDUP_REMOVED lines=24> */
        /*0262*/ 	.byte	0x43, 0x3c, 0x38, 0x31, 0x39, 0x32, 0x3e, 0x3e, 0x3e, 0x3e, 0x5d, 0x00
	.type		__unnamed_2,@object
	.size		__unnamed_2,(.L_2 - __unnamed_2)
__unnamed_2:
        /* <DEDUP_REMOVED lines=42> */
        /*050e*/ 	.byte	0x3e, 0x3e, 0x3e, 0x3e, 0x5d, 0x00
.L_2:


//--------------------- .nv.shared._ZN7cutlass13device_kernelINS_4gemm6kernel13GemmUniversalIN4cute5tupleIJiiiiEEENS1_10collective13CollectiveMmaINS1_35MainloopSm100TmaUmmaWarpSpecializedILi16ELi2ELi4ENS5_IJNS4_1CILi2EEENSA_ILi1EEESC_EEEEENS5_IJNSA_ILi256EEENSA_ILi128EEENSA_ILi64EEEEEENS_12float_e4m3_tENS5_IJlSC_lEEESJ_SK_NS4_8TiledMMAINS4_8MMA_AtomIJNS4_10MMA_TraitsINS4_25SM100_MMA_F8F6F4_2x1SM_SSEJSJ_SJ_fSF_SG_NS4_17integral_constantINS4_4UMMA5MajorELSR_0EEESS_NSP_INSQ_7ScaleInELST_0EEESU_EEEEEENS4_6LayoutINS5_IJSC_SC_SC_EEENS5_IJNSA_ILi0EEESZ_SZ_EEEEENS5_IJNS4_10UnderscoreES12_S12_EEEEENS4_18SM100_TMA_2SM_LOADENS4_14ComposedLayoutINS4_7SwizzleILi2ELi4ELi3EEENS4_18smem_ptr_flag_bitsILi8EEENSX_INS5_IJNSA_ILi8EEESH_EEENS5_IJSH_SC_EEEEEEEvNS4_8identityES15_S1F_vS1G_EENS_8epilogue10collective18CollectiveEpilogueINS1I_23Sm100TmaWarpSpecializedILi2ELi2ELi64ELb0ELb0EEEJNS5_IJSG_SG_SH_EEENS5_IJNSX_ISG_SC_EENSX_ISH_SC_EEEEESJ_SK_SJ_SK_NS1I_6fusion15FusionCallbacksIS1M_NS1R_23LinCombPerRowBiasEltActINS1I_6thread4ReLuESJ_fSJ_SJ_fLi16ELNS_15FloatRoundStyleE2EEES1N_S1Q_JEEENS4_5SM1004TMEM4LOAD26SM100_TMEM_LOAD_32dp32b64xENS4_13SM90_TMA_LOADES1F_NS4_39AutoVectorizingCopyWithAssumedAlignmentILi128EEENS4_14SM90_TMA_STOREES1F_S25_S25_EEEvvEEEEvNT_6ParamsE --------------------------
	.section	.nv.shared._ZN7cutlass13device_kernelINS_4gemm6kernel13GemmUniversalIN4cute5tupleIJiiiiEEENS1_10collective13CollectiveMmaINS1_35MainloopSm100TmaUmmaWarpSpecializedILi16ELi2ELi4ENS5_IJNS4_1CILi2EEENSA_ILi1EEESC_EEEEENS5_IJNSA_ILi256EEENSA_ILi128EEENSA_ILi64EEEEEENS_12float_e4m3_tENS5_IJlSC_lEEESJ_SK_NS4_8TiledMMAINS4_8MMA_AtomIJNS4_10MMA_TraitsINS4_25SM100_MMA_F8F6F4_2x1SM_SSEJSJ_SJ_fSF_SG_NS4_17integral_constantINS4_4UMMA5MajorELSR_0EEESS_NSP_INSQ_7ScaleInELST_0EEESU_EEEEEENS4_6LayoutINS5_IJSC_SC_SC_EEENS5_IJNSA_ILi0EEESZ_SZ_EEEEENS5_IJNS4_10UnderscoreES12_S12_EEEEENS4_18SM100_TMA_2SM_LOADENS4_14ComposedLayoutINS4_7SwizzleILi2ELi4ELi3EEENS4_18smem_ptr_flag_bitsILi8EEENSX_INS5_IJNSA_ILi8EEESH_EEENS5_IJSH_SC_EEEEEEEvNS4_8identityES15_S1F_vS1G_EENS_8epilogue10collective18CollectiveEpilogueINS1I_23Sm100TmaWarpSpecializedILi2ELi2ELi64ELb0ELb0EEEJNS5_IJSG_SG_SH_EEENS5_IJNSX_ISG_SC_EENSX_ISH_SC_EEEEESJ_SK_SJ_SK_NS1I_6fusion15FusionCallbacksIS1M_NS1R_23LinCombPerRowBiasEltActINS1I_6thread4ReLuESJ_fSJ_SJ_fLi16ELNS_15FloatRoundStyleE2EEES1N_S1Q_JEEENS4_5SM1004TMEM4LOAD26SM100_TMEM_LOAD_32dp32b64xENS4_13SM90_TMA_LOADES1F_NS4_39AutoVectorizingCopyWithAssumedAlignmentILi128EEENS4_14SM90_TMA_STOREES1F_S25_S25_EEEvvEEEEvNT_6ParamsE,"aw",@nobits
	.sectionflags	@""
	.align	16
	.zero		1024


//--------------------- .nv.shared.reserved.0     --------------------------
	.section	.nv.shared.reserved.0,"aw",@nobits
	.weak		__nv_reservedSMEM_offset_0_alias
	.size		__nv_reservedSMEM_offset_0_alias, 0, 64
	.other		__nv_reservedSMEM_offset_0_alias,@"STO_CUDA_RESERVED_SHARED STV_DEFAULT"
__nv_reservedSMEM_offset_0_alias:
	.zero		0
.nv.shared.reserved.0:
	.zero		64
	.weak		__nv_reservedSMEM_tcgen05_partition
	.type		__nv_reservedSMEM_tcgen05_partition,@object
	.size		__nv_reservedSMEM_tcgen05_partition,(.L_0 - __nv_reservedSMEM_tcgen05_partition)
__nv_reservedSMEM_tcgen05_partition:
	.zero		32
.L_0:


//--------------------- .nv.global                --------------------------
	.section	.nv.global,"aw",@nobits
.nv.global:
	.type		_ZN39_INTERNAL_62f2b697_4_k_cu_a00197a7_34084cute1_E,@object
	.size		_ZN39_INTERNAL_62f2b697_4_k_cu_a00197a7_34084cute1_E,(_ZN39_INTERNAL_62f2b697_4_k_cu_a00197a7_34084cuda3std3__45__cpo6cbeginE - _ZN39_INTERNAL_62f2b697_4_k_cu_a00197a7_34084cute1_E)
_ZN39_INTERNAL_62f2b697_4_k_cu_a00197a7_34084cute1_E:
	.zero		1
	.type		_ZN39_INTERNAL_62f2b697_4_k_cu_a00197a7_34084cuda3std3__45__cpo6cbeginE,@object
	.size		_ZN39_INTERNAL_62f2b697_4_k_cu_a00197a7_34084cuda3std3__45__cpo6cbeginE,(_ZN39_INTERNAL_62f2b697_4_k_cu_a00197a7_34084cuda3std3__48in_placeE - _ZN39_INTERNAL_62f2b697_4_k_cu_a00197a7_34084cuda3std3__45__cpo6cbeginE)
_ZN39_INTERNAL_62f2b697_4_k_cu_a00197a7_34084cuda3std3__45__cpo6cbeginE:
	.zero		1
	.type		_ZN39_INTERNAL_62f2b697_4_k_cu_a00197a7_34084cuda3std3__48in_placeE,@object
	.size		_ZN39_INTERNAL_62f2b697_4_k_cu_a00197a7_34084cuda3std3__48in_placeE,(_ZN39_INTERNAL_62f2b697_4_k_cu_a00197a7_34084cuda3std6ranges3__45__cpo9iter_moveE - _ZN39_INTERNAL_62f2b697_4_k_cu_a00197a7_34084cuda3std3__48in_placeE)
_ZN39_INTERNAL_62f2b697_4_k_cu_a00197a7_34084cuda3std3__48in_placeE:
	.zero		1
	.type		_ZN39_INTERNAL_62f2b697_4_k_cu_a00197a7_34084cuda3std6ranges3__45__cpo9iter_moveE,@object
	.size		_ZN39_INTERNAL_62f2b697_4_k_cu_a00197a7_34084cuda3std6ranges3__45__cpo9iter_moveE,(_ZN39_INTERNAL_62f2b697_4_k_cu_a00197a7_34084cuda3std3__45__cpo5beginE - _ZN39_INTERNAL_62f2b697_4_k_cu_a00197a7_34084cuda3std6ranges3__45__cpo9iter_moveE)
_ZN39_INTERNAL_62f2b697_4_k_cu_a00197a7_34084cuda3std6ranges3__45__cpo9iter_moveE:
	.zero		1
	.type		_ZN39_INTERNAL_62f2b697_4_k_cu_a00197a7_34084cuda3std3__45__cpo5beginE,@object
	.size		_ZN39_INTERNAL_62f2b697_4_k_cu_a00197a7_34084cuda3std3__45__cpo5beginE,(_ZN39_INTERNAL_62f2b697_4_k_cu_a00197a7_34084cuda3std3__441_GLOBAL__N__62f2b697_4_k_cu_a00197a7_34086ignoreE - _ZN39_INTERNAL_62f2b697_4_k_cu_a00197a7_34084cuda3std3__45__cpo5beginE)
_ZN39_INTERNAL_62f2b697_4_k_cu_a00197a7_34084cuda3std3__45__cpo5beginE:
	.zero		1
	.type		_ZN39_INTERNAL_62f2b697_4_k_cu_a00197a7_34084cuda3std3__441_GLOBAL__N__62f2b697_4_k_cu_a00197a7_34086ignoreE,@object
	.size		_ZN39_INTERNAL_62f2b697_4_k_cu_a00197a7_34084cuda3std3__441_GLOBAL__N__62f2b697_4_k_cu_a00197a7_34086ignoreE,(_ZN39_INTERNAL_62f2b697_4_k_cu_a00197a7_34084cute7productE - _ZN39_INTERNAL_62f2b697_4_k_cu_a00197a7_34084cuda3std3__441_GLOBAL__N__62f2b697_4_k_cu_a00197a7_34086ignoreE)
_ZN39_INTERNAL_62f2b697_4_k_cu_a00197a7_34084cuda3std3__441_GLOBAL__N__62f2b697_4_k_cu_a00197a7_34086ignoreE:
	.zero		1
	.type		_ZN39_INTERNAL_62f2b697_4_k_cu_a00197a7_34084cute7productE,@object
	.size		_ZN39_INTERNAL_62f2b697_4_k_cu_a00197a7_34084cute7productE,(_ZN39_INTERNAL_62f2b697_4_k_cu_a00197a7_34084cuda3std3__45__cpo3endE - _ZN39_INTERNAL_62f2b697_4_k_cu_a00197a7_34084cute7productE)
_ZN39_INTERNAL_62f2b697_4_k_cu_a00197a7_34084cute7productE:
	.zero		1
	.type		_ZN39_INTERNAL_62f2b697_4_k_cu_a00197a7_34084cuda3std3__45__cpo3endE,@object
	.size		_ZN39_INTERNAL_62f2b697_4_k_cu_a00197a7_34084cuda3std3__45__cpo3endE,(_ZN39_INTERNAL_62f2b697_4_k_cu_a00197a7_34084cuda3std3__419piecewise_constructE - _ZN39_INTERNAL_62f2b697_4_k_cu_a00197a7_34084cuda3std3__45__cpo3endE)
_ZN39_INTERNAL_62f2b697_4_k_cu_a00197a7_34084cuda3std3__45__cpo3endE:
	.zero		1
	.type		_ZN39_INTERNAL_62f2b697_4_k_cu_a00197a7_34084cuda3std3__419piecewise_constructE,@object
	.size		_ZN39_INTERNAL_62f2b697_4_k_cu_a00197a7_34084cuda3std3__419piecewise_constructE,(_ZN39_INTERNAL_62f2b697_4_k_cu_a00197a7_34084cuda3std3__45__cpo4cendE - _ZN39_INTERNAL_62f2b697_4_k_cu_a00197a7_34084cuda3std3__419piecewise_constructE)
_ZN39_INTERNAL_62f2b697_4_k_cu_a00197a7_34084cuda3std3__419piecewise_constructE:
	.zero		1
	.type		_ZN39_INTERNAL_62f2b697_4_k_cu_a00197a7_34084cuda3std3__45__cpo4cendE,@object
	.size		_ZN39_INTERNAL_62f2b697_4_k_cu_a00197a7_34084cuda3std3__45__cpo4cendE,(_ZN39_INTERNAL_62f2b697_4_k_cu_a00197a7_34084cuda3std6ranges3__45__cpo4swapE - _ZN39_INTERNAL_62f2b697_4_k_cu_a00197a7_34084cuda3std3__45__cpo4cendE)
_ZN39_INTERNAL_62f2b697_4_k_cu_a00197a7_34084cuda3std3__45__cpo4cendE:
	.zero		1
	.type		_ZN39_INTERNAL_62f2b697_4_k_cu_a00197a7_34084cuda3std6ranges3__45__cpo4swapE,@object
	.size		_ZN39_INTERNAL_62f2b697_4_k_cu_a00197a7_34084cuda3std6ranges3__45__cpo4swapE,(.L_10 - _ZN39_INTERNAL_62f2b697_4_k_cu_a00197a7_34084cuda3std6ranges3__45__cpo4swapE)
_ZN39_INTERNAL_62f2b697_4_k_cu_a00197a7_34084cuda3std6ranges3__45__cpo4swapE:
	.zero		1
.L_10:


//--------------------- .nv.constant0._ZN7cutlass13device_kernelINS_4gemm6kernel13GemmUniversalIN4cute5tupleIJiiiiEEENS1_10collective13CollectiveMmaINS1_35MainloopSm100TmaUmmaWarpSpecializedILi16ELi2ELi4ENS5_IJNS4_1CILi2EEENSA_ILi1EEESC_EEEEENS5_IJNSA_ILi256EEENSA_ILi128EEENSA_ILi64EEEEEENS_12float_e4m3_tENS5_IJlSC_lEEESJ_SK_NS4_8TiledMMAINS4_8MMA_AtomIJNS4_10MMA_TraitsINS4_25SM100_MMA_F8F6F4_2x1SM_SSEJSJ_SJ_fSF_SG_NS4_17integral_constantINS4_4UMMA5MajorELSR_0EEESS_NSP_INSQ_7ScaleInELST_0EEESU_EEEEEENS4_6LayoutINS5_IJSC_SC_SC_EEENS5_IJNSA_ILi0EEESZ_SZ_EEEEENS5_IJNS4_10UnderscoreES12_S12_EEEEENS4_18SM100_TMA_2SM_LOADENS4_14ComposedLayoutINS4_7SwizzleILi2ELi4ELi3EEENS4_18smem_ptr_flag_bitsILi8EEENSX_INS5_IJNSA_ILi8EEESH_EEENS5_IJSH_SC_EEEEEEEvNS4_8identityES15_S1F_vS1G_EENS_8epilogue10collective18CollectiveEpilogueINS1I_23Sm100TmaWarpSpecializedILi2ELi2ELi64ELb0ELb0EEEJNS5_IJSG_SG_SH_EEENS5_IJNSX_ISG_SC_EENSX_ISH_SC_EEEEESJ_SK_SJ_SK_NS1I_6fusion15FusionCallbacksIS1M_NS1R_23LinCombPerRowBiasEltActINS1I_6thread4ReLuESJ_fSJ_SJ_fLi16ELNS_15FloatRoundStyleE2EEES1N_S1Q_JEEENS4_5SM1004TMEM4LOAD26SM100_TMEM_LOAD_32dp32b64xENS4_13SM90_TMA_LOADES1F_NS4_39AutoVectorizingCopyWithAssumedAlignmentILi128EEENS4_14SM90_TMA_STOREES1F_S25_S25_EEEvvEEEEvNT_6ParamsE --------------------------
	.section	.nv.constant0._ZN7cutlass13device_kernelINS_4gemm6kernel13GemmUniversalIN4cute5tupleIJiiiiEEENS1_10collective13CollectiveMmaINS1_35MainloopSm100TmaUmmaWarpSpecializedILi16ELi2ELi4ENS5_IJNS4_1CILi2EEENSA_ILi1EEESC_EEEEENS5_IJNSA_ILi256EEENSA_ILi128EEENSA_ILi64EEEEEENS_12float_e4m3_tENS5_IJlSC_lEEESJ_SK_NS4_8TiledMMAINS4_8MMA_AtomIJNS4_10MMA_TraitsINS4_25SM100_MMA_F8F6F4_2x1SM_SSEJSJ_SJ_fSF_SG_NS4_17integral_constantINS4_4UMMA5MajorELSR_0EEESS_NSP_INSQ_7ScaleInELST_0EEESU_EEEEEENS4_6LayoutINS5_IJSC_SC_SC_EEENS5_IJNSA_ILi0EEESZ_SZ_EEEEENS5_IJNS4_10UnderscoreES12_S12_EEEEENS4_18SM100_TMA_2SM_LOADENS4_14ComposedLayoutINS4_7SwizzleILi2ELi4ELi3EEENS4_18smem_ptr_flag_bitsILi8EEENSX_INS5_IJNSA_ILi8EEESH_EEENS5_IJSH_SC_EEEEEEEvNS4_8identityES15_S1F_vS1G_EENS_8epilogue10collective18CollectiveEpilogueINS1I_23Sm100TmaWarpSpecializedILi2ELi2ELi64ELb0ELb0EEEJNS5_IJSG_SG_SH_EEENS5_IJNSX_ISG_SC_EENSX_ISH_SC_EEEEESJ_SK_SJ_SK_NS1I_6fusion15FusionCallbacksIS1M_NS1R_23LinCombPerRowBiasEltActINS1I_6thread4ReLuESJ_fSJ_SJ_fLi16ELNS_15FloatRoundStyleE2EEES1N_S1Q_JEEENS4_5SM1004TMEM4LOAD26SM100_TMEM_LOAD_32dp32b64xENS4_13SM90_TMA_LOADES1F_NS4_39AutoVectorizingCopyWithAssumedAlignmentILi128EEENS4_14SM90_TMA_STOREES1F_S25_S25_EEEvvEEEEvNT_6ParamsE,"a",@progbits
	.sectionflags	@""
	.align	4
.nv.constant0._ZN7cutlass13device_kernelINS_4gemm6kernel13GemmUniversalIN4cute5tupleIJiiiiEEENS1_10collective13CollectiveMmaINS1_35MainloopSm100TmaUmmaWarpSpecializedILi16ELi2ELi4ENS5_IJNS4_1CILi2EEENSA_ILi1EEESC_EEEEENS5_IJNSA_ILi256EEENSA_ILi128EEENSA_ILi64EEEEEENS_12float_e4m3_tENS5_IJlSC_lEEESJ_SK_NS4_8TiledMMAINS4_8MMA_AtomIJNS4_10MMA_TraitsINS4_25SM100_MMA_F8F6F4_2x1SM_SSEJSJ_SJ_fSF_SG_NS4_17integral_constantINS4_4UMMA5MajorELSR_0EEESS_NSP_INSQ_7ScaleInELST_0EEESU_EEEEEENS4_6LayoutINS5_IJSC_SC_SC_EEENS5_IJNSA_ILi0EEESZ_SZ_EEEEENS5_IJNS4_10UnderscoreES12_S12_EEEEENS4_18SM100_TMA_2SM_LOADENS4_14ComposedLayoutINS4_7SwizzleILi2ELi4ELi3EEENS4_18smem_ptr_flag_bitsILi8EEENSX_INS5_IJNSA_ILi8EEESH_EEENS5_IJSH_SC_EEEEEEEvNS4_8identityES15_S1F_vS1G_EENS_8epilogue10collective18CollectiveEpilogueINS1I_23Sm100TmaWarpSpecializedILi2ELi2ELi64ELb0ELb0EEEJNS5_IJSG_SG_SH_EEENS5_IJNSX_ISG_SC_EENSX_ISH_SC_EEEEESJ_SK_SJ_SK_NS1I_6fusion15FusionCallbacksIS1M_NS1R_23LinCombPerRowBiasEltActINS1I_6thread4ReLuESJ_fSJ_SJ_fLi16ELNS_15FloatRoundStyleE2EEES1N_S1Q_JEEENS4_5SM1004TMEM4LOAD26SM100_TMEM_LOAD_32dp32b64xENS4_13SM90_TMA_LOADES1F_NS4_39AutoVectorizingCopyWithAssumedAlignmentILi128EEENS4_14SM90_TMA_STOREES1F_S25_S25_EEEvvEEEEvNT_6ParamsE:
	.zero		2944


//--------------------- SYMBOLS --------------------------

	.type		.nv.reservedSmem.offset0,@object
	.size		.nv.reservedSmem.offset0,0x4
	.type		.nv.reservedSmem.cap,@object
	.size		.nv.reservedSmem.cap,0x4
	.type		__assertfail,@function
